// auto-generated by cutlass_sweep.gemm — config: {"arch": "sm_90", "cluster_m": 2, "cluster_n": 2, "dtype": "e4m3", "stages": 5, "tile_k": 64, "tile_m": 256, "tile_n": 128}
#include "cutlass/cutlass.h"
#include "cutlass/gemm/collective/collective_builder.hpp"
#include "cutlass/gemm/device/gemm_universal_adapter.h"
#include "cutlass/gemm/kernel/gemm_universal.hpp"
#include "cutlass/epilogue/collective/collective_builder.hpp"

using ElemA = cutlass::float_e4m3_t;
using ElemB = cutlass::float_e4m3_t;
using ElemCD = cutlass::float_e4m3_t;
using Acc  = float;
using TileShape    = cute::Shape<cute::_256, cute::_128, cute::_64>;
using ClusterShape = cute::Shape<cute::_2, cute::_2, cute::_1>;

using CollectiveEpilogue = typename cutlass::epilogue::collective::CollectiveBuilder<
    cutlass::arch::Sm90, cutlass::arch::OpClassTensorOp,
    TileShape, ClusterShape,
    cutlass::epilogue::collective::EpilogueTileAuto,
    Acc, Acc,
    ElemCD, cutlass::layout::RowMajor, 128 / cutlass::sizeof_bits<ElemCD>::value,
    ElemCD, cutlass::layout::RowMajor, 128 / cutlass::sizeof_bits<ElemCD>::value,
    cutlass::epilogue::collective::EpilogueScheduleAuto
  >::CollectiveOp;

using CollectiveMainloop = typename cutlass::gemm::collective::CollectiveBuilder<
    cutlass::arch::Sm90, cutlass::arch::OpClassTensorOp,
    ElemA, cutlass::layout::RowMajor, 128 / cutlass::sizeof_bits<ElemA>::value,
    ElemB, cutlass::layout::ColumnMajor, 128 / cutlass::sizeof_bits<ElemB>::value,
    Acc,
    TileShape, ClusterShape,
    cutlass::gemm::collective::StageCount<5>,
    cutlass::gemm::collective::KernelScheduleAuto
  >::CollectiveOp;

using GemmKernel = cutlass::gemm::kernel::GemmUniversal<
    cute::Shape<int,int,int,int>,
    CollectiveMainloop,
    CollectiveEpilogue
>;
using Gemm = cutlass::gemm::device::GemmUniversalAdapter<GemmKernel>;

// Force the device kernel symbol into the cubin without needing a host main.
auto* _anchor = &cutlass::device_kernel<GemmKernel>;


// ===== COMPILED SASS (sm_90a) =====

	.target	sm_90a

	.elftype	@"ET_EXEC"


//--------------------- .note.nv.tkinfo           --------------------------
	.section	.note.nv.tkinfo,"",@"SHT_NOTE"
	.sectionflags	@"SHF_NOTE_NV_TKINFO"
	.tkinfo
        /*0018*/ 	.word	0x00000002
        /*0030*/ 	.string	""
        /*0030*/ 	.string	"ptxas"
        /*0030*/ 	.string	"Cuda compilation tools, release 13.0, V13.0.88"
        /*0030*/ 	.string	"Build cuda_13.0.r13.0/compiler.36424714_0"
        /*0030*/ 	.string	"-arch sm_90a -m 64 "



//--------------------- .note.nv.cuinfo           --------------------------
	.section	.note.nv.cuinfo,"",@"SHT_NOTE"
	.sectionflags	@"SHF_NOTE_NV_CUINFO"
        /*0018*/ 	.short	0x0002
        /*001a*/ 	.short	0x005a
        /*001c*/ 	.short	0x0082
	.zero		2


//--------------------- .nv.info                  --------------------------
	.section	.nv.info,"",@"SHT_CUDA_INFO"
	.align	4


	//----- nvinfo : EIATTR_REGCOUNT
	.align		4
        /*0000*/ 	.byte	0x04, 0x2f
        /*0002*/ 	.short	(.L_12 - .L_11)
	.align		4
.L_11:
        /*0004*/ 	.word	index@(_ZN7cutlass13device_kernelINS_4gemm6kernel13GemmUniversalIN4cute5tupleIJiiiiEEENS1_10collective13CollectiveMmaINS1_37MainloopSm90TmaGmmaWarpSpecializedFP8ILi5ENS5_IJNS4_1CILi2EEESB_NSA_ILi1EEEEEENS1_35KernelTmaWarpSpecializedCooperativeEEENS5_IJNSA_ILi256EEENSA_ILi128EEENSA_ILi64EEEEEENS_12float_e4m3_tENS5_IJlSC_lEEESK_SL_NS4_8TiledMMAINS4_8MMA_AtomIJNS4_4SM904GMMA31MMA_64x128x32_F32E4M3E4M3_SS_TNILNSP_7ScaleInE1ELSR_1EEEEEENS4_6LayoutINS5_IJSB_SC_SC_EEENS5_IJSC_NSA_ILi0EEESW_EEEEENS5_IJNS4_10UnderscoreESZ_SZ_EEEEENS4_23SM90_TMA_LOAD_MULTICASTENS4_14ComposedLayoutINS4_7SwizzleILi2ELi4ELi3EEENS4_18smem_ptr_flag_bitsILi8EEENSU_INS5_IJNSA_ILi8EEESI_EEENS5_IJSI_SC_EEEEEEEvNS4_8identityES12_S1C_vS1D_EENS_8epilogue10collective6detail29Sm90TmaWarpSpecializedAdapterINS1G_15DefaultEpilogueISK_SL_SL_NS1F_6thread17LinearCombinationISK_Li1EffLNS1K_9ScaleType4KindE0ELNS_15FloatRoundStyleE2ESK_EENS1_15EpilogueDefaultEEEEEvvEEEEvNT_6ParamsE)
        /*0008*/ 	.word	0x000000a8


	//----- nvinfo : EIATTR_FRAME_SIZE
	.align		4
.L_12:
        /*000c*/ 	.byte	0x04, 0x11
        /*000e*/ 	.short	(.L_14 - .L_13)
	.align		4
.L_13:
        /*0010*/ 	.word	index@(_ZN7cutlass13device_kernelINS_4gemm6kernel13GemmUniversalIN4cute5tupleIJiiiiEEENS1_10collective13CollectiveMmaINS1_37MainloopSm90TmaGmmaWarpSpecializedFP8ILi5ENS5_IJNS4_1CILi2EEESB_NSA_ILi1EEEEEENS1_35KernelTmaWarpSpecializedCooperativeEEENS5_IJNSA_ILi256EEENSA_ILi128EEENSA_ILi64EEEEEENS_12float_e4m3_tENS5_IJlSC_lEEESK_SL_NS4_8TiledMMAINS4_8MMA_AtomIJNS4_4SM904GMMA31MMA_64x128x32_F32E4M3E4M3_SS_TNILNSP_7ScaleInE1ELSR_1EEEEEENS4_6LayoutINS5_IJSB_SC_SC_EEENS5_IJSC_NSA_ILi0EEESW_EEEEENS5_IJNS4_10UnderscoreESZ_SZ_EEEEENS4_23SM90_TMA_LOAD_MULTICASTENS4_14ComposedLayoutINS4_7SwizzleILi2ELi4ELi3EEENS4_18smem_ptr_flag_bitsILi8EEENSU_INS5_IJNSA_ILi8EEESI_EEENS5_IJSI_SC_EEEEEEEvNS4_8identityES12_S1C_vS1D_EENS_8epilogue10collective6detail29Sm90TmaWarpSpecializedAdapterINS1G_15DefaultEpilogueISK_SL_SL_NS1F_6thread17LinearCombinationISK_Li1EffLNS1K_9ScaleType4KindE0ELNS_15FloatRoundStyleE2ESK_EENS1_15EpilogueDefaultEEEEEvvEEEEvNT_6ParamsE)
        /*0014*/ 	.word	0x00000108


	//----- nvinfo : EIATTR_MIN_STACK_SIZE
	.align		4
.L_14:
        /*0018*/ 	.byte	0x04, 0x12
        /*001a*/ 	.short	(.L_16 - .L_15)
	.align		4
.L_15:
        /*001c*/ 	.word	index@(_ZN7cutlass13device_kernelINS_4gemm6kernel13GemmUniversalIN4cute5tupleIJiiiiEEENS1_10collective13CollectiveMmaINS1_37MainloopSm90TmaGmmaWarpSpecializedFP8ILi5ENS5_IJNS4_1CILi2EEESB_NSA_ILi1EEEEEENS1_35KernelTmaWarpSpecializedCooperativeEEENS5_IJNSA_ILi256EEENSA_ILi128EEENSA_ILi64EEEEEENS_12float_e4m3_tENS5_IJlSC_lEEESK_SL_NS4_8TiledMMAINS4_8MMA_AtomIJNS4_4SM904GMMA31MMA_64x128x32_F32E4M3E4M3_SS_TNILNSP_7ScaleInE1ELSR_1EEEEEENS4_6LayoutINS5_IJSB_SC_SC_EEENS5_IJSC_NSA_ILi0EEESW_EEEEENS5_IJNS4_10UnderscoreESZ_SZ_EEEEENS4_23SM90_TMA_LOAD_MULTICASTENS4_14ComposedLayoutINS4_7SwizzleILi2ELi4ELi3EEENS4_18smem_ptr_flag_bitsILi8EEENSU_INS5_IJNSA_ILi8EEESI_EEENS5_IJSI_SC_EEEEEEEvNS4_8identityES12_S1C_vS1D_EENS_8epilogue10collective6detail29Sm90TmaWarpSpecializedAdapterINS1G_15DefaultEpilogueISK_SL_SL_NS1F_6thread17LinearCombinationISK_Li1EffLNS1K_9ScaleType4KindE0ELNS_15FloatRoundStyleE2ESK_EENS1_15EpilogueDefaultEEEEEvvEEEEvNT_6ParamsE)
        /*0020*/ 	.word	0x00000108
.L_16:


//--------------------- .nv.compat                --------------------------
	.section	.nv.compat,"",@"SHT_CUDA_COMPAT_INFO"
	.align	4
        /*0000*/ 	.byte	0x02, 0x09, 0x01, 0x00, 0x02, 0x02, 0x04, 0x00, 0x02, 0x05, 0x05, 0x00, 0x03, 0x07, 0x01, 0x01
        /*0010*/ 	.byte	0x02, 0x03, 0x01, 0x00, 0x02, 0x06, 0x01, 0x00, 0x04, 0x0b, 0x08, 0x00, 0x00, 0x00, 0x00, 0x00
        /*0020*/ 	.byte	0x00, 0x00, 0x00, 0x00


//--------------------- .nv.info._ZN7cutlass13device_kernelINS_4gemm6kernel13GemmUniversalIN4cute5tupleIJiiiiEEENS1_10collective13CollectiveMmaINS1_37MainloopSm90TmaGmmaWarpSpecializedFP8ILi5ENS5_IJNS4_1CILi2EEESB_NSA_ILi1EEEEEENS1_35KernelTmaWarpSpecializedCooperativeEEENS5_IJNSA_ILi256EEENSA_ILi128EEENSA_ILi64EEEEEENS_12float_e4m3_tENS5_IJlSC_lEEESK_SL_NS4_8TiledMMAINS4_8MMA_AtomIJNS4_4SM904GMMA31MMA_64x128x32_F32E4M3E4M3_SS_TNILNSP_7ScaleInE1ELSR_1EEEEEENS4_6LayoutINS5_IJSB_SC_SC_EEENS5_IJSC_NSA_ILi0EEESW_EEEEENS5_IJNS4_10UnderscoreESZ_SZ_EEEEENS4_23SM90_TMA_LOAD_MULTICASTENS4_14ComposedLayoutINS4_7SwizzleILi2ELi4ELi3EEENS4_18smem_ptr_flag_bitsILi8EEENSU_INS5_IJNSA_ILi8EEESI_EEENS5_IJSI_SC_EEEEEEEvNS4_8identityES12_S1C_vS1D_EENS_8epilogue10collective6detail29Sm90TmaWarpSpecializedAdapterINS1G_15DefaultEpilogueISK_SL_SL_NS1F_6thread17LinearCombinationISK_Li1EffLNS1K_9ScaleType4KindE0ELNS_15FloatRoundStyleE2ESK_EENS1_15EpilogueDefaultEEEEEvvEEEEvNT_6ParamsE --------------------------
	.section	.nv.info._ZN7cutlass13device_kernelINS_4gemm6kernel13GemmUniversalIN4cute5tupleIJiiiiEEENS1_10collective13CollectiveMmaINS1_37MainloopSm90TmaGmmaWarpSpecializedFP8ILi5ENS5_IJNS4_1CILi2EEESB_NSA_ILi1EEEEEENS1_35KernelTmaWarpSpecializedCooperativeEEENS5_IJNSA_ILi256EEENSA_ILi128EEENSA_ILi64EEEEEENS_12float_e4m3_tENS5_IJlSC_lEEESK_SL_NS4_8TiledMMAINS4_8MMA_AtomIJNS4_4SM904GMMA31MMA_64x128x32_F32E4M3E4M3_SS_TNILNSP_7ScaleInE1ELSR_1EEEEEENS4_6LayoutINS5_IJSB_SC_SC_EEENS5_IJSC_NSA_ILi0EEESW_EEEEENS5_IJNS4_10UnderscoreESZ_SZ_EEEEENS4_23SM90_TMA_LOAD_MULTICASTENS4_14ComposedLayoutINS4_7SwizzleILi2ELi4ELi3EEENS4_18smem_ptr_flag_bitsILi8EEENSU_INS5_IJNSA_ILi8EEESI_EEENS5_IJSI_SC_EEEEEEEvNS4_8identityES12_S1C_vS1D_EENS_8epilogue10collective6detail29Sm90TmaWarpSpecializedAdapterINS1G_15DefaultEpilogueISK_SL_SL_NS1F_6thread17LinearCombinationISK_Li1EffLNS1K_9ScaleType4KindE0ELNS_15FloatRoundStyleE2ESK_EENS1_15EpilogueDefaultEEEEEvvEEEEvNT_6ParamsE,"",@"SHT_CUDA_INFO"
	.sectionflags	@""
	.align	4


	//----- nvinfo : EIATTR_CUDA_API_VERSION
	.align		4
        /*0000*/ 	.byte	0x04, 0x37
        /*0002*/ 	.short	(.L_18 - .L_17)
.L_17:
        /*0004*/ 	.word	0x00000082


	//----- nvinfo : EIATTR_KPARAM_INFO
	.align		4
.L_18:
        /*0008*/ 	.byte	0x04, 0x17
        /*000a*/ 	.short	(.L_20 - .L_19)
.L_19:
        /*000c*/ 	.word	0x00000000
        /*0010*/ 	.short	0x0000
        /*0012*/ 	.short	0x0070
        /*0014*/ 	.byte	0x00, 0xf0, 0x01, 0x10


	//----- nvinfo : EIATTR_SPARSE_MMA_MASK
	.align		4
.L_20:
        /*0018*/ 	.byte	0x03, 0x50
        /*001a*/ 	.short	0x0000


	//----- nvinfo : EIATTR_MAXREG_COUNT
	.align		4
        /*001c*/ 	.byte	0x03, 0x1b
        /*001e*/ 	.short	0x00a8


	//----- nvinfo : EIATTR_NUM_BARRIERS
	.align		4
        /*0020*/ 	.byte	0x02, 0x4c
        /*0022*/ 	.byte	0x01
	.zero		1


	//----- nvinfo : EIATTR_ANNOTATIONS
	.align		4
        /*0024*/ 	.byte	0x04, 0x55
        /*0026*/ 	.short	(.L_22 - .L_21)


	//   ....[0]....
.L_21:
        /*0028*/ 	.word	0x00000001
        /*002c*/ 	.byte	0x30, 0x07, 0x00, 0x00, 0x01, 0x00, 0x00, 0x00, 0x20, 0x08, 0x00, 0x00, 0x01, 0x00, 0x00, 0x00
        /* <DEDUP_REMOVED lines=198> */
        /*0c9c*/ 	.byte	0x70, 0x07, 0x01, 0x00


	//----- nvinfo : EIATTR_MERCURY_ISA_VERSION
	.align		4
.L_22:
        /*0ca0*/ 	.byte	0x03, 0x5f
        /*0ca2*/ 	.short	0x0101


	//----- nvinfo : EIATTR_INT_WARP_WIDE_INSTR_OFFSETS
	.align		4
        /*0ca4*/ 	.byte	0x04, 0x31
        /*0ca6*/ 	.short	(.L_24 - .L_23)


	//   ....[0]....
.L_23:
        /*0ca8*/ 	.word	0x00000570


	//   ....[1]....
        /*0cac*/ 	.word	0x00000590


	//   ....[2]....
        /*0cb0*/ 	.word	0x00000700


	//----- nvinfo : EIATTR_COOP_GROUP_MASK_REGIDS
	.align		4
.L_24:
        /*0cb4*/ 	.byte	0x04, 0x29
        /*0cb6*/ 	.short	(.L_26 - .L_25)


	//   ....[0]....
.L_25:
        /*0cb8*/ 	.word	0xffffffff


	//   ....[1]....
        /*0cbc*/ 	.word	0xffffffff


	//   ....[2]....
        /*0cc0*/ 	.word	0xffffffff


	//   ....[3]....
        /*0cc4*/ 	.word	0xffffffff


	//   ....[4]....
        /*0cc8*/ 	.word	0xffffffff


	//   ....[5]....
        /*0ccc*/ 	.word	0xffffffff


	//----- nvinfo : EIATTR_COOP_GROUP_INSTR_OFFSETS
	.align		4
.L_26:
        /*0cd0*/ 	.byte	0x04, 0x28
        /*0cd2*/ 	.short	(.L_28 - .L_27)


	//   ....[0]....
.L_27:
        /*0cd4*/ 	.word	0x00000070


	//   ....[1]....
        /*0cd8*/ 	.word	0x00000080


	//   ....[2]....
        /*0cdc*/ 	.word	0x000001a0


	//   ....[3]....
        /*0ce0*/ 	.word	0x000003e0


	//   ....[4]....
        /*0ce4*/ 	.word	0x00000860


	//   ....[5]....
        /*0ce8*/ 	.word	0x000015e0


	//----- nvinfo : EIATTR_REG_RECONFIG
	.align		4
.L_28:
        /*0cec*/ 	.byte	0x01, 0x54
	.zero		2


	//----- nvinfo : EIATTR_MBARRIER_INSTR_OFFSETS
	.align		4
        /*0cf0*/ 	.byte	0x04, 0x39
        /*0cf2*/ 	.short	(.L_30 - .L_29)


	//   ....[0]....
.L_29:
        /*0cf4*/ 	.word	0x00000320
        /*0cf8*/ 	.word	0x000000ff
        /*0cfc*/ 	.word	0x00000000
        /*0d00*/ 	.short	0x0100
        /*0d02*/ 	.byte	0x09
	.zero		1


	//   ....[1]....
        /*0d04*/ 	.word	0x00000330
        /*0d08*/ 	.word	0x000000ff
        /*0d0c*/ 	.word	0x00000028
        /*0d10*/ 	.short	0x0100
        /*0d12*/ 	.byte	0x09
	.zero		1


	//   ....[2]....
        /*0d14*/ 	.word	0x00000340
        /*0d18*/ 	.word	0x000000ff
        /*0d1c*/ 	.word	0x00000008
        /*0d20*/ 	.short	0x0100
        /*0d22*/ 	.byte	0x09
	.zero		1


	//   ....[3]....
        /*0d24*/ 	.word	0x00000350
        /*0d28*/ 	.word	0x000000ff
        /*0d2c*/ 	.word	0x00000030
        /*0d30*/ 	.short	0x0100
        /*0d32*/ 	.byte	0x09
	.zero		1


	//   ....[4]....
        /*0d34*/ 	.word	0x00000360
        /*0d38*/ 	.word	0x000000ff
        /*0d3c*/ 	.word	0x00000010
        /*0d40*/ 	.short	0x0100
        /*0d42*/ 	.byte	0x09
	.zero		1


	//   ....[5]....
        /*0d44*/ 	.word	0x00000370
        /*0d48*/ 	.word	0x000000ff
        /*0d4c*/ 	.word	0x00000038
        /*0d50*/ 	.short	0x0100
        /*0d52*/ 	.byte	0x09
	.zero		1


	//   ....[6]....
        /*0d54*/ 	.word	0x00000380
        /*0d58*/ 	.word	0x000000ff
        /*0d5c*/ 	.word	0x00000018
        /*0d60*/ 	.short	0x0100
        /*0d62*/ 	.byte	0x09
	.zero		1


	//   ....[7]....
        /*0d64*/ 	.word	0x00000390
        /*0d68*/ 	.word	0x000000ff
        /*0d6c*/ 	.word	0x00000040
        /*0d70*/ 	.short	0x0100
        /*0d72*/ 	.byte	0x09
	.zero		1


	//   ....[8]....
        /*0d74*/ 	.word	0x000003a0
        /*0d78*/ 	.word	0x000000ff
        /*0d7c*/ 	.word	0x00000020
        /*0d80*/ 	.short	0x0100
        /*0d82*/ 	.byte	0x09
	.zero		1


	//   ....[9]....
        /*0d84*/ 	.word	0x000003b0
        /*0d88*/ 	.word	0x000000ff
        /*0d8c*/ 	.word	0x00000048
        /*0d90*/ 	.short	0x0100
        /*0d92*/ 	.byte	0x09
	.zero		1


	//   ....[10]....
        /*0d94*/ 	.word	0x00000790
        /*0d98*/ 	.word	0x000000ff
        /*0d9c*/ 	.word	0x00000060
        /*0da0*/ 	.short	0x0100
        /*0da2*/ 	.byte	0x06
	.zero		1


	//   ....[11]....
        /*0da4*/ 	.word	0x00000800
        /*0da8*/ 	.word	0x000000ff
        /*0dac*/ 	.word	0x00000068
        /*0db0*/ 	.short	0x0100
        /*0db2*/ 	.byte	0x06
	.zero		1


	//   ....[12]....
        /*0db4*/ 	.word	0x00001df0
        /*0db8*/ 	.word	0x000000ff
        /*0dbc*/ 	.word	0x00000000
        /*0dc0*/ 	.short	0x010a
        /*0dc2*/ 	.byte	0x06
	.zero		1


	//   ....[13]....
        /*0dc4*/ 	.word	0x00001e30
        /*0dc8*/ 	.word	0x000000ff
        /*0dcc*/ 	.word	0x00000000
        /*0dd0*/ 	.short	0x010a
        /*0dd2*/ 	.byte	0x06
	.zero		1


	//   ....[14]....
        /*0dd4*/ 	.word	0x000030c0
        /*0dd8*/ 	.word	0x000000ff
        /*0ddc*/ 	.word	0x00000000
        /*0de0*/ 	.short	0x010a
        /*0de2*/ 	.byte	0x10
	.zero		1


	//   ....[15]....
        /*0de4*/ 	.word	0x00003100
        /*0de8*/ 	.word	0x000000ff
        /*0dec*/ 	.word	0x00000000
        /*0df0*/ 	.short	0x010a
        /*0df2*/ 	.byte	0x10
	.zero		1


	//   ....[16]....
        /*0df4*/ 	.word	0x00004210
        /*0df8*/ 	.word	0x000000e5
        /*0dfc*/ 	.word	0x00000000
        /*0e00*/ 	.short	0x0101
        /*0e02*/ 	.byte	0x3f
	.zero		1


	//   ....[17]....
        /*0e04*/ 	.word	0x00005430
        /*0e08*/ 	.word	0x00000018
        /*0e0c*/ 	.word	0x00000000
        /*0e10*/ 	.short	0x0101
        /*0e12*/ 	.byte	0x3f
	.zero		1


	//   ....[18]....
        /*0e14*/ 	.word	0x0000f8c0
        /*0e18*/ 	.word	0x0000000b
        /*0e1c*/ 	.word	0x00000028
        /*0e20*/ 	.short	0x010a
        /*0e22*/ 	.byte	0x3f
	.zero		1


	//   ....[19]....
        /*0e24*/ 	.word	0x0000fcb0
        /*0e28*/ 	.word	0x00000004
        /*0e2c*/ 	.word	0x00000068
        /*0e30*/ 	.short	0x0101
        /*0e32*/ 	.byte	0x3f
	.zero		1


	//   ....[20]....
        /*0e34*/ 	.word	0x00010430
        /*0e38*/ 	.word	0x00000007
        /*0e3c*/ 	.word	0x00000000
        /*0e40*/ 	.short	0x010a
        /*0e42*/ 	.byte	0x3f
	.zero		1


	//   ....[21]....
        /*0e44*/ 	.word	0x000104b0
        /*0e48*/ 	.word	0x00000009
        /*0e4c*/ 	.word	0x00000000
        /*0e50*/ 	.short	0x010a
        /*0e52*/ 	.byte	0x3f
	.zero		1


	//   ....[22]....
        /*0e54*/ 	.word	0x00010540
        /*0e58*/ 	.word	0x00000006
        /*0e5c*/ 	.word	0x00000000
        /*0e60*/ 	.short	0x010a
        /*0e62*/ 	.byte	0x3f
	.zero		1


	//   ....[23]....
        /*0e64*/ 	.word	0x000105d0
        /*0e68*/ 	.word	0x00000009
        /*0e6c*/ 	.word	0x00000000
        /*0e70*/ 	.short	0x010a
        /*0e72*/ 	.byte	0x3f
	.zero		1


	//   ....[24]....
        /*0e74*/ 	.word	0x00010660
        /*0e78*/ 	.word	0x00000003
        /*0e7c*/ 	.word	0x00000000
        /*0e80*/ 	.short	0x010a
        /*0e82*/ 	.byte	0x3f
	.zero		1


	//   ....[25]....
        /*0e84*/ 	.word	0x000106d0
        /*0e88*/ 	.word	0x00000003
        /*0e8c*/ 	.word	0x00000000
        /*0e90*/ 	.short	0x010a
        /*0e92*/ 	.byte	0x3f
	.zero		1


	//   ....[26]....
        /*0e94*/ 	.word	0x00010740
        /*0e98*/ 	.word	0x00000000
        /*0e9c*/ 	.word	0x00000000
        /*0ea0*/ 	.short	0x010a
        /*0ea2*/ 	.byte	0x3f
	.zero		1


	//   ....[27]....
        /*0ea4*/ 	.word	0x00010820
        /*0ea8*/ 	.word	0x0000000b
        /*0eac*/ 	.word	0x00000028
        /*0eb0*/ 	.short	0x010a
        /*0eb2*/ 	.byte	0x3f
	.zero		1


	//   ....[28]....
        /*0eb4*/ 	.word	0x000108f0
        /*0eb8*/ 	.word	0x00000007
        /*0ebc*/ 	.word	0x00000000
        /*0ec0*/ 	.short	0x010a
        /*0ec2*/ 	.byte	0x3f
	.zero		1


	//   ....[29]....
        /*0ec4*/ 	.word	0x00010940
        /*0ec8*/ 	.word	0x00000009
        /*0ecc*/ 	.word	0x00000000
        /*0ed0*/ 	.short	0x010a
        /*0ed2*/ 	.byte	0x3f
	.zero		1


	//   ....[30]....
        /*0ed4*/ 	.word	0x00010990
        /*0ed8*/ 	.word	0x00000006
        /*0edc*/ 	.word	0x00000000
        /*0ee0*/ 	.short	0x010a
        /*0ee2*/ 	.byte	0x3f
	.zero		1


	//   ....[31]....
        /*0ee4*/ 	.word	0x000109e0
        /*0ee8*/ 	.word	0x00000009
        /*0eec*/ 	.word	0x00000000
        /*0ef0*/ 	.short	0x010a
        /*0ef2*/ 	.byte	0x3f
	.zero		1


	//----- nvinfo : EIATTR_NUM_MBARRIERS
	.align		4
.L_30:
        /*0ef4*/ 	.byte	0x03, 0x38
        /*0ef6*/ 	.short	0x000c


	//----- nvinfo : EIATTR_EXIT_INSTR_OFFSETS
	.align		4
        /*0ef8*/ 	.byte	0x04, 0x1c
        /*0efa*/ 	.short	(.L_32 - .L_31)


	//   ....[0]....
.L_31:
        /*0efc*/ 	.word	0x000009f0


	//   ....[1]....
        /*0f00*/ 	.word	0x00001280


	//   ....[2]....
        /*0f04*/ 	.word	0x0000eed0


	//   ....[3]....
        /*0f08*/ 	.word	0x0000f460


	//   ....[4]....
        /*0f0c*/ 	.word	0x000106b0


	//----- nvinfo : EIATTR_MAX_THREADS
	.align		4
.L_32:
        /*0f10*/ 	.byte	0x04, 0x05
        /*0f12*/ 	.short	(.L_34 - .L_33)
.L_33:
        /*0f14*/ 	.word	0x00000180
        /*0f18*/ 	.word	0x00000001
        /*0f1c*/ 	.word	0x00000001


	//----- nvinfo : EIATTR_CRS_STACK_SIZE
	.align		4
.L_34:
        /*0f20*/ 	.byte	0x04, 0x1e
        /*0f22*/ 	.short	(.L_36 - .L_35)
.L_35:
        /*0f24*/ 	.word	0x00000000


	//----- nvinfo : EIATTR_CBANK_PARAM_SIZE
	.align		4
.L_36:
        /*0f28*/ 	.byte	0x03, 0x19
        /*0f2a*/ 	.short	0x0470


	//----- nvinfo : EIATTR_PARAM_CBANK
	.align		4
        /*0f2c*/ 	.byte	0x04, 0x0a
        /*0f2e*/ 	.short	(.L_38 - .L_37)
	.align		4
.L_37:
        /*0f30*/ 	.word	index@(.nv.constant0._ZN7cutlass13device_kernelINS_4gemm6kernel13GemmUniversalIN4cute5tupleIJiiiiEEENS1_10collective13CollectiveMmaINS1_37MainloopSm90TmaGmmaWarpSpecializedFP8ILi5ENS5_IJNS4_1CILi2EEESB_NSA_ILi1EEEEEENS1_35KernelTmaWarpSpecializedCooperativeEEENS5_IJNSA_ILi256EEENSA_ILi128EEENSA_ILi64EEEEEENS_12float_e4m3_tENS5_IJlSC_lEEESK_SL_NS4_8TiledMMAINS4_8MMA_AtomIJNS4_4SM904GMMA31MMA_64x128x32_F32E4M3E4M3_SS_TNILNSP_7ScaleInE1ELSR_1EEEEEENS4_6LayoutINS5_IJSB_SC_SC_EEENS5_IJSC_NSA_ILi0EEESW_EEEEENS5_IJNS4_10UnderscoreESZ_SZ_EEEEENS4_23SM90_TMA_LOAD_MULTICASTENS4_14ComposedLayoutINS4_7SwizzleILi2ELi4ELi3EEENS4_18smem_ptr_flag_bitsILi8EEENSU_INS5_IJNSA_ILi8EEESI_EEENS5_IJSI_SC_EEEEEEEvNS4_8identityES12_S1C_vS1D_EENS_8epilogue10collective6detail29Sm90TmaWarpSpecializedAdapterINS1G_15DefaultEpilogueISK_SL_SL_NS1F_6thread17LinearCombinationISK_Li1EffLNS1K_9ScaleType4KindE0ELNS_15FloatRoundStyleE2ESK_EENS1_15EpilogueDefaultEEEEEvvEEEEvNT_6ParamsE)
        /*0f34*/ 	.short	0x0210
        /*0f36*/ 	.short	0x0470


	//----- nvinfo : EIATTR_SW_WAR
	.align		4
.L_38:
        /*0f38*/ 	.byte	0x04, 0x36
        /*0f3a*/ 	.short	(.L_40 - .L_39)
.L_39:
        /*0f3c*/ 	.word	0x00000008
.L_40:


//--------------------- .nv.callgraph             --------------------------
	.section	.nv.callgraph,"",@"SHT_CUDA_CALLGRAPH"
	.align	4
	.sectionentsize	8
	.align		4
        /*0000*/ 	.word	0x00000000
	.align		4
        /*0004*/ 	.word	0xffffffff
	.align		4
        /*0008*/ 	.word	0x00000000
	.align		4
        /*000c*/ 	.word	0xfffffffe
	.align		4
        /*0010*/ 	.word	0x00000000
	.align		4
        /*0014*/ 	.word	0xfffffffd
	.align		4
        /*0018*/ 	.word	0x00000000
	.align		4
        /*001c*/ 	.word	0xfffffffc


//--------------------- .nv.constant4             --------------------------
	.section	.nv.constant4,"a",@progbits
	.align	8
	.align		8
.nv.constant4:
        /*0000*/ 	.dword	_ZN39_INTERNAL_fd381c96_4_k_cu_9a4cc5fb_56224cuda3std3__45__cpo5beginE
	.align		8
        /*0008*/ 	.dword	_ZN39_INTERNAL_fd381c96_4_k_cu_9a4cc5fb_56224cuda3std3__45__cpo3endE
	.align		8
        /*0010*/ 	.dword	_ZN39_INTERNAL_fd381c96_4_k_cu_9a4cc5fb_56224cuda3std3__45__cpo6cbeginE
	.align		8
        /*0018*/ 	.dword	_ZN39_INTERNAL_fd381c96_4_k_cu_9a4cc5fb_56224cuda3std3__45__cpo4cendE
	.align		8
        /*0020*/ 	.dword	_ZN39_INTERNAL_fd381c96_4_k_cu_9a4cc5fb_56224cuda3std3__441_GLOBAL__N__fd381c96_4_k_cu_9a4cc5fb_56226ignoreE
	.align		8
        /*0028*/ 	.dword	_ZN39_INTERNAL_fd381c96_4_k_cu_9a4cc5fb_56224cuda3std3__419piecewise_constructE
	.align		8
        /*0030*/ 	.dword	_ZN39_INTERNAL_fd381c96_4_k_cu_9a4cc5fb_56224cuda3std3__48in_placeE
	.align		8
        /*0038*/ 	.dword	_ZN39_INTERNAL_fd381c96_4_k_cu_9a4cc5fb_56224cuda3std6ranges3__45__cpo4swapE
	.align		8
        /*0040*/ 	.dword	_ZN39_INTERNAL_fd381c96_4_k_cu_9a4cc5fb_56224cuda3std6ranges3__45__cpo9iter_moveE
	.align		8
        /*0048*/ 	.dword	_ZN39_INTERNAL_fd381c96_4_k_cu_9a4cc5fb_56224cute7productE
	.align		8
        /*0050*/ 	.dword	_ZN39_INTERNAL_fd381c96_4_k_cu_9a4cc5fb_56224cute1_E


//--------------------- .text._ZN7cutlass13device_kernelINS_4gemm6kernel13GemmUniversalIN4cute5tupleIJiiiiEEENS1_10collective13CollectiveMmaINS1_37MainloopSm90TmaGmmaWarpSpecializedFP8ILi5ENS5_IJNS4_1CILi2EEESB_NSA_ILi1EEEEEENS1_35KernelTmaWarpSpecializedCooperativeEEENS5_IJNSA_ILi256EEENSA_ILi128EEENSA_ILi64EEEEEENS_12float_e4m3_tENS5_IJlSC_lEEESK_SL_NS4_8TiledMMAINS4_8MMA_AtomIJNS4_4SM904GMMA31MMA_64x128x32_F32E4M3E4M3_SS_TNILNSP_7ScaleInE1ELSR_1EEEEEENS4_6LayoutINS5_IJSB_SC_SC_EEENS5_IJSC_NSA_ILi0EEESW_EEEEENS5_IJNS4_10UnderscoreESZ_SZ_EEEEENS4_23SM90_TMA_LOAD_MULTICASTENS4_14ComposedLayoutINS4_7SwizzleILi2ELi4ELi3EEENS4_18smem_ptr_flag_bitsILi8EEENSU_INS5_IJNSA_ILi8EEESI_EEENS5_IJSI_SC_EEEEEEEvNS4_8identityES12_S1C_vS1D_EENS_8epilogue10collective6detail29Sm90TmaWarpSpecializedAdapterINS1G_15DefaultEpilogueISK_SL_SL_NS1F_6thread17LinearCombinationISK_Li1EffLNS1K_9ScaleType4KindE0ELNS_15FloatRoundStyleE2ESK_EENS1_15EpilogueDefaultEEEEEvvEEEEvNT_6ParamsE --------------------------
	.section	.text._ZN7cutlass13device_kernelINS_4gemm6kernel13GemmUniversalIN4cute5tupleIJiiiiEEENS1_10collective13CollectiveMmaINS1_37MainloopSm90TmaGmmaWarpSpecializedFP8ILi5ENS5_IJNS4_1CILi2EEESB_NSA_ILi1EEEEEENS1_35KernelTmaWarpSpecializedCooperativeEEENS5_IJNSA_ILi256EEENSA_ILi128EEENSA_ILi64EEEEEENS_12float_e4m3_tENS5_IJlSC_lEEESK_SL_NS4_8TiledMMAINS4_8MMA_AtomIJNS4_4SM904GMMA31MMA_64x128x32_F32E4M3E4M3_SS_TNILNSP_7ScaleInE1ELSR_1EEEEEENS4_6LayoutINS5_IJSB_SC_SC_EEENS5_IJSC_NSA_ILi0EEESW_EEEEENS5_IJNS4_10UnderscoreESZ_SZ_EEEEENS4_23SM90_TMA_LOAD_MULTICASTENS4_14ComposedLayoutINS4_7SwizzleILi2ELi4ELi3EEENS4_18smem_ptr_flag_bitsILi8EEENSU_INS5_IJNSA_ILi8EEESI_EEENS5_IJSI_SC_EEEEEEEvNS4_8identityES12_S1C_vS1D_EENS_8epilogue10collective6detail29Sm90TmaWarpSpecializedAdapterINS1G_15DefaultEpilogueISK_SL_SL_NS1F_6thread17LinearCombinationISK_Li1EffLNS1K_9ScaleType4KindE0ELNS_15FloatRoundStyleE2ESK_EENS1_15EpilogueDefaultEEEEEvvEEEEvNT_6ParamsE,"ax",@progbits
	.align	128
.text._ZN7cutlass13device_kernelINS_4gemm6kernel13GemmUniversalIN4cute5tupleIJiiiiEEENS1_10collective13CollectiveMmaINS1_37MainloopSm90TmaGmmaWarpSpecializedFP8ILi5ENS5_IJNS4_1CILi2EEESB_NSA_ILi1EEEEEENS1_35KernelTmaWarpSpecializedCooperativeEEENS5_IJNSA_ILi256EEENSA_ILi128EEENSA_ILi64EEEEEENS_12float_e4m3_tENS5_IJlSC_lEEESK_SL_NS4_8TiledMMAINS4_8MMA_AtomIJNS4_4SM904GMMA31MMA_64x128x32_F32E4M3E4M3_SS_TNILNSP_7ScaleInE1ELSR_1EEEEEENS4_6LayoutINS5_IJSB_SC_SC_EEENS5_IJSC_NSA_ILi0EEESW_EEEEENS5_IJNS4_10UnderscoreESZ_SZ_EEEEENS4_23SM90_TMA_LOAD_MULTICASTENS4_14ComposedLayoutINS4_7SwizzleILi2ELi4ELi3EEENS4_18smem_ptr_flag_bitsILi8EEENSU_INS5_IJNSA_ILi8EEESI_EEENS5_IJSI_SC_EEEEEEEvNS4_8identityES12_S1C_vS1D_EENS_8epilogue10collective6detail29Sm90TmaWarpSpecializedAdapterINS1G_15DefaultEpilogueISK_SL_SL_NS1F_6thread17LinearCombinationISK_Li1EffLNS1K_9ScaleType4KindE0ELNS_15FloatRoundStyleE2ESK_EENS1_15EpilogueDefaultEEEEEvvEEEEvNT_6ParamsE:
        .type           _ZN7cutlass13device_kernelINS_4gemm6kernel13GemmUniversalIN4cute5tupleIJiiiiEEENS1_10collective13CollectiveMmaINS1_37MainloopSm90TmaGmmaWarpSpecializedFP8ILi5ENS5_IJNS4_1CILi2EEESB_NSA_ILi1EEEEEENS1_35KernelTmaWarpSpecializedCooperativeEEENS5_IJNSA_ILi256EEENSA_ILi128EEENSA_ILi64EEEEEENS_12float_e4m3_tENS5_IJlSC_lEEESK_SL_NS4_8TiledMMAINS4_8MMA_AtomIJNS4_4SM904GMMA31MMA_64x128x32_F32E4M3E4M3_SS_TNILNSP_7ScaleInE1ELSR_1EEEEEENS4_6LayoutINS5_IJSB_SC_SC_EEENS5_IJSC_NSA_ILi0EEESW_EEEEENS5_IJNS4_10UnderscoreESZ_SZ_EEEEENS4_23SM90_TMA_LOAD_MULTICASTENS4_14ComposedLayoutINS4_7SwizzleILi2ELi4ELi3EEENS4_18smem_ptr_flag_bitsILi8EEENSU_INS5_IJNSA_ILi8EEESI_EEENS5_IJSI_SC_EEEEEEEvNS4_8identityES12_S1C_vS1D_EENS_8epilogue10collective6detail29Sm90TmaWarpSpecializedAdapterINS1G_15DefaultEpilogueISK_SL_SL_NS1F_6thread17LinearCombinationISK_Li1EffLNS1K_9ScaleType4KindE0ELNS_15FloatRoundStyleE2ESK_EENS1_15EpilogueDefaultEEEEEvvEEEEvNT_6ParamsE,@function
        .size           _ZN7cutlass13device_kernelINS_4gemm6kernel13GemmUniversalIN4cute5tupleIJiiiiEEENS1_10collective13CollectiveMmaINS1_37MainloopSm90TmaGmmaWarpSpecializedFP8ILi5ENS5_IJNS4_1CILi2EEESB_NSA_ILi1EEEEEENS1_35KernelTmaWarpSpecializedCooperativeEEENS5_IJNSA_ILi256EEENSA_ILi128EEENSA_ILi64EEEEEENS_12float_e4m3_tENS5_IJlSC_lEEESK_SL_NS4_8TiledMMAINS4_8MMA_AtomIJNS4_4SM904GMMA31MMA_64x128x32_F32E4M3E4M3_SS_TNILNSP_7ScaleInE1ELSR_1EEEEEENS4_6LayoutINS5_IJSB_SC_SC_EEENS5_IJSC_NSA_ILi0EEESW_EEEEENS5_IJNS4_10UnderscoreESZ_SZ_EEEEENS4_23SM90_TMA_LOAD_MULTICASTENS4_14ComposedLayoutINS4_7SwizzleILi2ELi4ELi3EEENS4_18smem_ptr_flag_bitsILi8EEENSU_INS5_IJNSA_ILi8EEESI_EEENS5_IJSI_SC_EEEEEEEvNS4_8identityES12_S1C_vS1D_EENS_8epilogue10collective6detail29Sm90TmaWarpSpecializedAdapterINS1G_15DefaultEpilogueISK_SL_SL_NS1F_6thread17LinearCombinationISK_Li1EffLNS1K_9ScaleType4KindE0ELNS_15FloatRoundStyleE2ESK_EENS1_15EpilogueDefaultEEEEEvvEEEEvNT_6ParamsE,(.L_x_336 - _ZN7cutlass13device_kernelINS_4gemm6kernel13GemmUniversalIN4cute5tupleIJiiiiEEENS1_10collective13CollectiveMmaINS1_37MainloopSm90TmaGmmaWarpSpecializedFP8ILi5ENS5_IJNS4_1CILi2EEESB_NSA_ILi1EEEEEENS1_35KernelTmaWarpSpecializedCooperativeEEENS5_IJNSA_ILi256EEENSA_ILi128EEENSA_ILi64EEEEEENS_12float_e4m3_tENS5_IJlSC_lEEESK_SL_NS4_8TiledMMAINS4_8MMA_AtomIJNS4_4SM904GMMA31MMA_64x128x32_F32E4M3E4M3_SS_TNILNSP_7ScaleInE1ELSR_1EEEEEENS4_6LayoutINS5_IJSB_SC_SC_EEENS5_IJSC_NSA_ILi0EEESW_EEEEENS5_IJNS4_10UnderscoreESZ_SZ_EEEEENS4_23SM90_TMA_LOAD_MULTICASTENS4_14ComposedLayoutINS4_7SwizzleILi2ELi4ELi3EEENS4_18smem_ptr_flag_bitsILi8EEENSU_INS5_IJNSA_ILi8EEESI_EEENS5_IJSI_SC_EEEEEEEvNS4_8identityES12_S1C_vS1D_EENS_8epilogue10collective6detail29Sm90TmaWarpSpecializedAdapterINS1G_15DefaultEpilogueISK_SL_SL_NS1F_6thread17LinearCombinationISK_Li1EffLNS1K_9ScaleType4KindE0ELNS_15FloatRoundStyleE2ESK_EENS1_15EpilogueDefaultEEEEEvvEEEEvNT_6ParamsE)
        .other          _ZN7cutlass13device_kernelINS_4gemm6kernel13GemmUniversalIN4cute5tupleIJiiiiEEENS1_10collective13CollectiveMmaINS1_37MainloopSm90TmaGmmaWarpSpecializedFP8ILi5ENS5_IJNS4_1CILi2EEESB_NSA_ILi1EEEEEENS1_35KernelTmaWarpSpecializedCooperativeEEENS5_IJNSA_ILi256EEENSA_ILi128EEENSA_ILi64EEEEEENS_12float_e4m3_tENS5_IJlSC_lEEESK_SL_NS4_8TiledMMAINS4_8MMA_AtomIJNS4_4SM904GMMA31MMA_64x128x32_F32E4M3E4M3_SS_TNILNSP_7ScaleInE1ELSR_1EEEEEENS4_6LayoutINS5_IJSB_SC_SC_EEENS5_IJSC_NSA_ILi0EEESW_EEEEENS5_IJNS4_10UnderscoreESZ_SZ_EEEEENS4_23SM90_TMA_LOAD_MULTICASTENS4_14ComposedLayoutINS4_7SwizzleILi2ELi4ELi3EEENS4_18smem_ptr_flag_bitsILi8EEENSU_INS5_IJNSA_ILi8EEESI_EEENS5_IJSI_SC_EEEEEEEvNS4_8identityES12_S1C_vS1D_EENS_8epilogue10collective6detail29Sm90TmaWarpSpecializedAdapterINS1G_15DefaultEpilogueISK_SL_SL_NS1F_6thread17LinearCombinationISK_Li1EffLNS1K_9ScaleType4KindE0ELNS_15FloatRoundStyleE2ESK_EENS1_15EpilogueDefaultEEEEEvvEEEEvNT_6ParamsE,@"STO_CUDA_ENTRY STV_DEFAULT"
_ZN7cutlass13device_kernelINS_4gemm6kernel13GemmUniversalIN4cute5tupleIJiiiiEEENS1_10collective13CollectiveMmaINS1_37MainloopSm90TmaGmmaWarpSpecializedFP8ILi5ENS5_IJNS4_1CILi2EEESB_NSA_ILi1EEEEEENS1_35KernelTmaWarpSpecializedCooperativeEEENS5_IJNSA_ILi256EEENSA_ILi128EEENSA_ILi64EEEEEENS_12float_e4m3_tENS5_IJlSC_lEEESK_SL_NS4_8TiledMMAINS4_8MMA_AtomIJNS4_4SM904GMMA31MMA_64x128x32_F32E4M3E4M3_SS_TNILNSP_7ScaleInE1ELSR_1EEEEEENS4_6LayoutINS5_IJSB_SC_SC_EEENS5_IJSC_NSA_ILi0EEESW_EEEEENS5_IJNS4_10UnderscoreESZ_SZ_EEEEENS4_23SM90_TMA_LOAD_MULTICASTENS4_14ComposedLayoutINS4_7SwizzleILi2ELi4ELi3EEENS4_18smem_ptr_flag_bitsILi8EEENSU_INS5_IJNSA_ILi8EEESI_EEENS5_IJSI_SC_EEEEEEEvNS4_8identityES12_S1C_vS1D_EENS_8epilogue10collective6detail29Sm90TmaWarpSpecializedAdapterINS1G_15DefaultEpilogueISK_SL_SL_NS1F_6thread17LinearCombinationISK_Li1EffLNS1K_9ScaleType4KindE0ELNS_15FloatRoundStyleE2ESK_EENS1_15EpilogueDefaultEEEEEvvEEEEvNT_6ParamsE:
[----:B------:R-:W0:Y:S02]  /*0000*/  LDC R1, c[0x0][0x28] ;  /* 0x00000a00ff017b82 */ /* 0x000e240000000800 */
[----:B0-----:R-:W-:Y:S01]  /*0010*/  VIADD R1, R1, 0xfffffef8 ;  /* 0xfffffef801017836 */ /* 0x001fe20000000000 */
[----:B------:R-:W0:Y:S01]  /*0020*/  S2R R4, SR_TID.X ;  /* 0x0000000000047919 */ /* 0x000e220000002100 */
[----:B------:R-:W-:Y:S01]  /*0030*/  ELECT P0, URZ, PT ;  /* 0x00000000003f782f */ /* 0x000fe20003800000 */
[----:B------:R-:W-:Y:S01]  /*0040*/  BSSY B0, `(.L_x_0) ;  /* 0x0000015000007945 */ /* 0x000fe20003800000 */
[--C-:B0-----:R-:W-:Y:S02]  /*0050*/  SHF.R.U32.HI R0, RZ, 0x5, R4.reuse ;  /* 0x00000005ff007819 */ /* 0x101fe40000011604 */
[----:B------:R-:W-:-:S03]  /*0060*/  SHF.R.U32.HI R2, RZ, 0x7, R4 ;  /* 0x00000007ff027819 */ /* 0x000fc60000011604 */
[----:B------:R-:W0:Y:S04]  /*0070*/  SHFL.IDX PT, R3, R0, RZ, 0x1f ;  /* 0x00001fff00037589 */ /* 0x000e2800000e0000 */
[----:B------:R-:W1:Y:S01]  /*0080*/  SHFL.IDX PT, R2, R2, RZ, 0x1f ;  /* 0x00001fff02027589 */ /* 0x000e6200000e0000 */
[----:B0-----:R-:W-:Y:S02]  /*0090*/  R2UR UR4, R3 ;  /* 0x00000000030472ca */ /* 0x001fe400000e0000 */
[----:B-1----:R-:W-:-:S11]  /*00a0*/  R2UR UR6, R2 ;  /* 0x00000000020672ca */ /* 0x002fd600000e0000 */
[----:B------:R-:W-:Y:S02]  /*00b0*/  USHF.R.S32.HI UR5, URZ, 0x1f, UR4 ;  /* 0x0000001f3f057899 */ /* 0x000fe40008011404 */
[----:B------:R-:W-:Y:S02]  /*00c0*/  ISETP.NE.OR P0, PT, RZ, UR4, !P0 ;  /* 0x00000004ff007c0c */ /* 0x000fe4000c705670 */
[----:B------:R-:W-:-:S04]  /*00d0*/  ULEA.HI UR5, UR5, UR4, URZ, 0x2 ;  /* 0x0000000405057291 */ /* 0x000fc8000f8f103f */
[----:B------:R-:W-:-:S04]  /*00e0*/  ULOP3.LUT UR5, UR5, 0xfffffffc, URZ, 0xc0, !UPT ;  /* 0xfffffffc05057892 */ /* 0x000fc8000f8ec03f */
[----:B------:R-:W-:-:S03]  /*00f0*/  UIADD3 UR8, UR4, -UR5, URZ ;  /* 0x8000000504087290 */ /* 0x000fc6000fffe03f */
[----:B------:R-:W-:Y:S09]  /*0100*/  @P0 BRA `(.L_x_1) ;  /* 0x0000000000200947 */ /* 0x000ff20003800000 */
[----:B------:R-:W-:Y:S02]  /*0110*/  ULDC.64 UR4, c[0x0][0x198] ;  /* 0x0000660000047ab9 */ /* 0x000fe40000000a00 */
[----:B------:R-:W-:Y:S02]  /*0120*/  UIADD3 UR10, UP0, UR4, 0xf0, URZ ;  /* 0x000000f0040a7890 */ /* 0x000fe4000ff1e03f */
[----:B------:R-:W-:Y:S02]  /*0130*/  UIADD3 UR4, UP1, UR4, 0x1f0, URZ ;  /* 0x000001f004047890 */ /* 0x000fe4000ff3e03f */
[----:B------:R-:W-:Y:S02]  /*0140*/  UIADD3.X UR11, URZ, UR5, URZ, UP0, !UPT ;  /* 0x000000053f0b7290 */ /* 0x000fe400087fe43f */
[----:B------:R-:W-:-:S07]  /*0150*/  UIADD3.X UR5, URZ, UR5, URZ, UP1, !UPT ;  /* 0x000000053f057290 */ /* 0x000fce0008ffe43f */
[----:B------:R0:W-:Y:S02]  /*0160*/  UTMACCTL.PF [UR10] ;  /* 0x000000000a0079b9 */ /* 0x0001e40008040000 */
[----:B------:R0:W-:Y:S02]  /*0170*/  UTMACCTL.PF [UR4] ;  /* 0x00000000040079b9 */ /* 0x0001e40008040000 */
[----:B0-----:R-:W-:Y:S01]  /*0180*/  NOP ;  /* 0x0000000000007918 */ /* 0x001fe20000000000 */
.L_x_1:
[----:B------:R-:W-:Y:S05]  /*0190*/  BSYNC B0 ;  /* 0x0000000000007941 */ /* 0x000fea0003800000 */
.L_x_0:
[----:B------:R-:W0:Y:S01]  /*01a0*/  SHFL.IDX PT, R3, R0, RZ, 0x1f ;  /* 0x00001fff00037589 */ /* 0x000e2200000e0000 */
[----:B------:R-:W-:Y:S01]  /*01b0*/  UISETP.NE.AND UP0, UPT, UR8, 0x3, UPT ;  /* 0x000000030800788c */ /* 0x000fe2000bf05270 */
[----:B------:R-:W-:Y:S01]  /*01c0*/  ISETP.NE.AND P1, PT, RZ, UR6, PT ;  /* 0x00000006ff007c0c */ /* 0x000fe2000bf25270 */
[----:B------:R-:W-:Y:S02]  /*01d0*/  UIADD3 UR10, UR6, -0x1, URZ ;  /* 0xffffffff060a7890 */ /* 0x000fe4000fffe03f */
[----:B------:R-:W-:Y:S02]  /*01e0*/  UISETP.EQ.OR UP0, UPT, UR8, URZ, !UP0 ;  /* 0x0000003f0800728c */ /* 0x000fe4000c702670 */
[----:B------:R-:W-:Y:S02]  /*01f0*/  UISETP.GE.U32.AND UP1, UPT, UR10, 0x2, UPT ;  /* 0x000000020a00788c */ /* 0x000fe4000bf26070 */
[----:B------:R-:W-:-:S04]  /*0200*/  UISETP.EQ.AND UP0, UPT, UR6, URZ, UP0 ;  /* 0x0000003f0600728c */ /* 0x000fc80008702270 */
[----:B------:R-:W-:-:S04]  /*0210*/  USEL UR13, URZ, 0x1, !UP0 ;  /* 0x000000013f0d7887 */ /* 0x000fc8000c000000 */
[----:B------:R-:W-:Y:S01]  /*0220*/  USEL UR13, UR13, 0x2, UP1 ;  /* 0x000000020d0d7887 */ /* 0x000fe20008800000 */
[----:B0-----:R-:W-:-:S13]  /*0230*/  ISETP.NE.AND P0, PT, R3, RZ, PT ;  /* 0x000000ff0300720c */ /* 0x001fda0003f05270 */
[----:B------:R-:W-:Y:S05]  /*0240*/  @P0 BRA `(.L_x_2) ;  /* 0x0000000000600947 */ /* 0x000fea0003800000 */
[----:B------:R-:W0:Y:S01]  /*0250*/  S2UR UR9, SR_CgaCtaId ;  /* 0x00000000000979c3 */ /* 0x000e220000008800 */
[----:B------:R-:W-:Y:S01]  /*0260*/  UMOV UR4, 0x400 ;  /* 0x0000040000047882 */ /* 0x000fe20000000000 */
[----:B------:R-:W-:Y:S01]  /*0270*/  UMOV UR5, 0x1 ;  /* 0x0000000100057882 */ /* 0x000fe20000000000 */
[----:B------:R-:W-:Y:S01]  /*0280*/  UMOV UR6, 0x6 ;  /* 0x0000000600067882 */ /* 0x000fe20000000000 */
[----:B------:R-:W-:Y:S01]  /*0290*/  ELECT P0, URZ, PT ;  /* 0x00000000003f782f */ /* 0x000fe20003800000 */
[----:B------:R-:W-:-:S04]  /*02a0*/  UIADD3 UR6, -UR6, 0x100000, URZ ;  /* 0x0010000006067890 */ /* 0x000fc8000fffe13f */
[----:B------:R-:W-:Y:S02]  /*02b0*/  USHF.L.U32 UR7, UR6, 0xb, URZ ;  /* 0x0000000b06077899 */ /* 0x000fe4000800063f */
[----:B------:R-:W-:Y:S02]  /*02c0*/  USHF.L.U32 UR6, UR6, 0x1, URZ ;  /* 0x0000000106067899 */ /* 0x000fe4000800063f */
[----:B0-----:R-:W-:Y:S02]  /*02d0*/  ULEA UR9, UR9, UR4, 0x18 ;  /* 0x0000000409097291 */ /* 0x001fe4000f8ec03f */
[----:B------:R-:W-:-:S04]  /*02e0*/  UIADD3 UR4, -UR5, 0x100000, URZ ;  /* 0x0010000005047890 */ /* 0x000fc8000fffe13f */
[----:B------:R-:W-:Y:S02]  /*02f0*/  USHF.L.U32 UR5, UR4, 0xb, URZ ;  /* 0x0000000b04057899 */ /* 0x000fe4000800063f */
[----:B------:R-:W-:Y:S01]  /*0300*/  USHF.L.U32 UR4, UR4, 0x1, URZ ;  /* 0x0000000104047899 */ /* 0x000fe2000800063f */
[----:B------:R-:W0:Y:S11]  /*0310*/  FENCE.VIEW.ASYNC.S ;  /* 0x00000000000073c6 */ /* 0x000e360000000000 */
[----:B0-----:R0:W1:Y:S01]  /*0320*/  SYNCS.EXCH.64 URZ, [UR9], UR4 ;  /* 0x00000004093f75b2 */ /* 0x0010620008000100 */
[----:B------:R0:W2:Y:S01]  /*0330*/  SYNCS.EXCH.64 URZ, [UR9+0x28], UR6 ;  /* 0x00002806093f75b2 */ /* 0x0000a20008000100 */
[----:B------:R0:W3:Y:S01]  /*0340*/  SYNCS.EXCH.64 URZ, [UR9+0x8], UR4 ;  /* 0x00000804093f75b2 */ /* 0x0000e20008000100 */
[----:B------:R0:W4:Y:S01]  /*0350*/  SYNCS.EXCH.64 URZ, [UR9+0x30], UR6 ;  /* 0x00003006093f75b2 */ /* 0x0001220008000100 */
[----:B------:R0:W0:Y:S01]  /*0360*/  SYNCS.EXCH.64 URZ, [UR9+0x10], UR4 ;  /* 0x00001004093f75b2 */ /* 0x0000220008000100 */
[----:B------:R0:W0:Y:S01]  /*0370*/  SYNCS.EXCH.64 URZ, [UR9+0x38], UR6 ;  /* 0x00003806093f75b2 */ /* 0x0000220008000100 */
[----:B------:R0:W0:Y:S01]  /*0380*/  SYNCS.EXCH.64 URZ, [UR9+0x18], UR4 ;  /* 0x00001804093f75b2 */ /* 0x0000220008000100 */
[----:B------:R0:W0:Y:S01]  /*0390*/  SYNCS.EXCH.64 URZ, [UR9+0x40], UR6 ;  /* 0x00004006093f75b2 */ /* 0x0000220008000100 */
[----:B------:R0:W0:Y:S01]  /*03a0*/  SYNCS.EXCH.64 URZ, [UR9+0x20], UR4 ;  /* 0x00002004093f75b2 */ /* 0x0000220008000100 */
[----:B------:R0:W0:Y:S01]  /*03b0*/  SYNCS.EXCH.64 URZ, [UR9+0x48], UR6 ;  /* 0x00004806093f75b2 */ /* 0x0000220008000100 */
[----:B------:R-:W-:Y:S01]  /*03c0*/  NOP ;  /* 0x0000000000007918 */ /* 0x000fe20000000000 */
.L_x_2:
[----:B------:R-:W-:Y:S01]  /*03d0*/  SHF.R.S32.HI R2, RZ, 0x1f, R4 ;  /* 0x0000001fff027819 */ /* 0x000fe20000011404 */
[----:B------:R-:W5:Y:S01]  /*03e0*/  SHFL.IDX PT, R0, R0, RZ, 0x1f ;  /* 0x00001fff00007589 */ /* 0x000f6200000e0000 */
[----:B0-----:R-:W0:Y:S01]  /*03f0*/  S2UR UR9, SR_CTAID.X ;  /* 0x00000000000979c3 */ /* 0x001e220000002500 */
[----:B------:R-:W-:Y:S02]  /*0400*/  ELECT P0, URZ, PT ;  /* 0x00000000003f782f */ /* 0x000fe40003800000 */
[----:B------:R-:W-:Y:S01]  /*0410*/  LEA.HI R2, R2, R4, RZ, 0x7 ;  /* 0x0000000402027211 */ /* 0x000fe200078f38ff */
[----:B------:R-:W-:Y:S01]  /*0420*/  ULDC UR4, c[0x0][0x150] ;  /* 0x0000540000047ab9 */ /* 0x000fe20000000800 */
[----:B------:R-:W-:Y:S01]  /*0430*/  SHF.R.S32.HI R6, RZ, 0x1f, R3 ;  /* 0x0000001fff067819 */ /* 0x000fe20000011403 */
[----:B------:R-:W-:Y:S01]  /*0440*/  NOP ;  /* 0x0000000000007918 */ /* 0x000fe20000000000 */
[----:B------:R-:W-:Y:S01]  /*0450*/  LOP3.LUT R2, R2, 0xffffff80, RZ, 0xc0, !PT ;  /* 0xffffff8002027812 */ /* 0x000fe200078ec0ff */
[----:B------:R-:W-:Y:S01]  /*0460*/  NOP ;  /* 0x0000000000007918 */ /* 0x000fe20000000000 */
[----:B------:R-:W-:Y:S01]  /*0470*/  LEA.HI R6, R6, R3, RZ, 0x2 ;  /* 0x0000000306067211 */ /* 0x000fe200078f10ff */
[----:B------:R-:W1:Y:S02]  /*0480*/  LDC R8, c[0x0][0x144] ;  /* 0x00005100ff087b82 */ /* 0x000e640000000800 */
[----:B------:R-:W-:Y:S01]  /*0490*/  IMAD.IADD R4, R4, 0x1, -R2 ;  /* 0x0000000104047824 */ /* 0x000fe200078e0a02 */
[----:B------:R-:W-:Y:S01]  /*04a0*/  LOP3.LUT R6, R6, 0x3ffffffc, RZ, 0xc0, !PT ;  /* 0x3ffffffc06067812 */ /* 0x000fe200078ec0ff */
[----:B------:R-:W2:Y:S03]  /*04b0*/  S2R R2, SR_CTAID.Y ;  /* 0x0000000000027919 */ /* 0x000ea60000002600 */
[----:B------:R-:W-:Y:S01]  /*04c0*/  SHF.R.S32.HI R5, RZ, 0x1f, R4 ;  /* 0x0000001fff057819 */ /* 0x000fe20000011404 */
[----:B------:R-:W-:Y:S01]  /*04d0*/  IMAD.IADD R6, R3, 0x1, -R6 ;  /* 0x0000000103067824 */ /* 0x000fe200078e0a06 */
[----:B------:R-:W3:Y:S02]  /*04e0*/  LDC R11, c[0x0][0x148] ;  /* 0x00005200ff0b7b82 */ /* 0x000ee40000000800 */
[----:B------:R-:W-:-:S02]  /*04f0*/  LEA.HI R5, R5, R4, RZ, 0x3 ;  /* 0x0000000405057211 */ /* 0x000fc400078f18ff */
[----:B-----5:R-:W-:Y:S02]  /*0500*/  ISETP.NE.OR P0, PT, R0, RZ, !P0 ;  /* 0x000000ff0000720c */ /* 0x020fe40004705670 */
[--C-:B------:R-:W-:Y:S02]  /*0510*/  SHF.R.S32.HI R0, RZ, 0x3, R5.reuse ;  /* 0x00000003ff007819 */ /* 0x100fe40000011405 */
[----:B------:R-:W-:Y:S02]  /*0520*/  SHF.R.S32.HI R5, RZ, 0x1f, R5 ;  /* 0x0000001fff057819 */ /* 0x000fe40000011405 */
[----:B0-----:R-:W-:Y:S02]  /*0530*/  I2FP.F32.U32 R7, UR9 ;  /* 0x0000000900077c45 */ /* 0x001fe40008201000 */
[----:B------:R-:W-:-:S03]  /*0540*/  LEA.HI R5, R5, R0, RZ, 0x2 ;  /* 0x0000000005057211 */ /* 0x000fc600078f10ff */
[----:B------:R-:W-:Y:S01]  /*0550*/  FMUL R7, R7, UR4 ;  /* 0x0000000407077c20 */ /* 0x000fe20008400000 */
[----:B------:R-:W-:Y:S01]  /*0560*/  LOP3.LUT R5, R5, 0xfffffffc, RZ, 0xc0, !PT ;  /* 0xfffffffc05057812 */ /* 0x000fe200078ec0ff */
[----:B------:R-:W-:Y:S01]  /*0570*/  VOTEU.ALL UP0, P0 ;  /* 0x00000000003f7886 */ /* 0x000fe20000000000 */
[----:B------:R-:W-:Y:S01]  /*0580*/  ULDC UR4, c[0x0][0x154] ;  /* 0x0000550000047ab9 */ /* 0x000fe20000000800 */
[----:B------:R-:W-:Y:S02]  /*0590*/  VOTEU.ALL UP1, P0 ;  /* 0x00000000003f7886 */ /* 0x000fe40000020000 */
[----:B------:R-:W0:Y:S01]  /*05a0*/  F2I.U32.TRUNC.NTZ R7, R7 ;  /* 0x0000000700077305 */ /* 0x000e22000020f000 */
[----:B------:R-:W-:Y:S01]  /*05b0*/  IMAD.IADD R5, R0, 0x1, -R5 ;  /* 0x0000000100057824 */ /* 0x000fe200078e0a05 */
[----:B------:R-:W5:Y:S01]  /*05c0*/  @!UP0 S2UR UR7, SR_CgaCtaId ;  /* 0x00000000000789c3 */ /* 0x000f620000008800 */
[----:B------:R-:W-:Y:S02]  /*05d0*/  @!UP0 UMOV UR6, 0x400 ;  /* 0x0000040000068882 */ /* 0x000fe40000000000 */
[----:B------:R-:W-:Y:S01]  /*05e0*/  IMAD R5, R6, 0x4, R5 ;  /* 0x0000000406057824 */ /* 0x000fe200078e0205 */
[----:B--2---:R-:W-:-:S04]  /*05f0*/  I2FP.F32.U32 R9, R2 ;  /* 0x0000000200097245 */ /* 0x004fc80000201000 */
[----:B------:R-:W-:Y:S01]  /*0600*/  LEA.HI R0, R5, R5, RZ, 0x1 ;  /* 0x0000000505007211 */ /* 0x000fe200078f08ff */
[----:B------:R-:W-:Y:S01]  /*0610*/  FMUL R9, R9, UR4 ;  /* 0x0000000409097c20 */ /* 0x000fe20008400000 */
[----:B------:R-:W-:Y:S02]  /*0620*/  UMOV UR4, 0x20 ;  /* 0x0000002000047882 */ /* 0x000fe40000000000 */
[----:B------:R-:W-:Y:S01]  /*0630*/  LOP3.LUT R6, R0, 0xfffffffe, RZ, 0xc0, !PT ;  /* 0xfffffffe00067812 */ /* 0x000fe200078ec0ff */
[----:B0-----:R-:W-:Y:S01]  /*0640*/  IMAD.MOV R13, RZ, RZ, -R7 ;  /* 0x000000ffff0d7224 */ /* 0x001fe200078e0a07 */
[----:B------:R-:W-:-:S04]  /*0650*/  @!UP0 UIADD3 UR4, -UR4, 0x100000, URZ ;  /* 0x0010000004048890 */ /* 0x000fc8000fffe13f */
[----:B------:R-:W-:Y:S02]  /*0660*/  @!UP0 USHF.L.U32 UR5, UR4, 0xb, URZ ;  /* 0x0000000b04058899 */ /* 0x000fe4000800063f */
[----:B------:R-:W-:Y:S01]  /*0670*/  @!UP0 USHF.L.U32 UR4, UR4, 0x1, URZ ;  /* 0x0000000104048899 */ /* 0x000fe2000800063f */
[----:B------:R-:W0:Y:S01]  /*0680*/  F2I.U32.TRUNC.NTZ R9, R9 ;  /* 0x0000000900097305 */ /* 0x000e22000020f000 */
[----:B-1----:R-:W-:Y:S02]  /*0690*/  IMAD R0, R8, R13, UR9 ;  /* 0x0000000908007e24 */ /* 0x002fe4000f8e020d */
[C---:B------:R-:W-:Y:S02]  /*06a0*/  IMAD.IADD R7, R5.reuse, 0x1, -R6 ;  /* 0x0000000105077824 */ /* 0x040fe400078e0a06 */
[----:B------:R-:W-:-:S03]  /*06b0*/  IMAD.SHL.U32 R6, R5, 0x4, RZ ;  /* 0x0000000405067824 */ /* 0x000fc600078e00ff */
[----:B------:R-:W-:Y:S01]  /*06c0*/  ISETP.NE.AND P2, PT, R7, R0, PT ;  /* 0x000000000700720c */ /* 0x000fe20003f45270 */
[----:B-----5:R-:W-:Y:S01]  /*06d0*/  @!UP0 ULEA UR6, UR7, UR6, 0x18 ;  /* 0x0000000607068291 */ /* 0x020fe2000f8ec03f */
[----:B------:R-:W-:Y:S01]  /*06e0*/  LOP3.LUT R10, R5, 0xc, R6, 0x78, !PT ;  /* 0x0000000c050a7812 */ /* 0x000fe200078e7806 */
[----:B------:R-:W1:Y:S01]  /*06f0*/  LDC R7, c[0x0][0x140] ;  /* 0x00005000ff077b82 */ /* 0x000e620000000800 */
[----:B------:R-:W-:Y:S01]  /*0700*/  VOTEU.ALL UP0, P0 ;  /* 0x00000000003f7886 */ /* 0x000fe20000000000 */
[----:B------:R-:W-:Y:S01]  /*0710*/  LOP3.LUT P0, RZ, R4, 0x7, RZ, 0xc0, !PT ;  /* 0x0000000704ff7812 */ /* 0x000fe2000780c0ff */
[----:B0-----:R-:W-:Y:S01]  /*0720*/  IMAD.MOV R12, RZ, RZ, -R9 ;  /* 0x000000ffff0c7224 */ /* 0x001fe200078e0a09 */
[----:B------:R0:W-:Y:S01]  /*0730*/  STL [R1+0x7c], R10 ;  /* 0x00007c0a01007387 */ /* 0x0001e20000100800 */
[----:B------:R-:W-:Y:S01]  /*0740*/  IMAD.MOV.U32 R4, RZ, RZ, 0x1 ;  /* 0x00000001ff047424 */ /* 0x000fe200078e00ff */
[----:B------:R-:W-:Y:S01]  /*0750*/  ISETP.LT.U32.AND P0, PT, R10, 0x4, !P0 ;  /* 0x000000040a00780c */ /* 0x000fe20004701070 */
[----:B---3--:R-:W-:-:S03]  /*0760*/  IMAD R6, R11, R12, R2 ;  /* 0x0000000c0b067224 */ /* 0x008fc600078e0202 */
[----:B------:R-:W-:Y:S01]  /*0770*/  @P2 LEA.HI R5, R10, R10, RZ, 0x1 ;  /* 0x0000000a0a052211 */ /* 0x000fe200078f08ff */
[----:B------:R-:W2:Y:S02]  /*0780*/  FENCE.VIEW.ASYNC.S ;  /* 0x00000000000073c6 */ /* 0x000ea40000000000 */
[----:B--2---:R0:W2:Y:S01]  /*0790*/  @!UP0 SYNCS.EXCH.64 URZ, [UR6+0x60], UR4 ;  /* 0x00006004063f85b2 */ /* 0x0040a20008000100 */
[----:B------:R-:W-:-:S04]  /*07a0*/  @P2 SHF.R.S32.HI R5, RZ, 0x1, R5 ;  /* 0x00000001ff052819 */ /* 0x000fc80000011405 */
[----:B------:R-:W-:Y:S02]  /*07b0*/  @P2 ISETP.NE.AND P3, PT, R5, R6, PT ;  /* 0x000000060500220c */ /* 0x000fe40003f65270 */
[----:B------:R-:W-:Y:S02]  /*07c0*/  SEL R5, RZ, 0x1, !P0 ;  /* 0x00000001ff057807 */ /* 0x000fe40004000000 */
[----:B------:R-:W-:Y:S02]  /*07d0*/  @P2 SEL R4, RZ, 0x1, P3 ;  /* 0x00000001ff042807 */ /* 0x000fe40001800000 */
[----:B-1----:R-:W-:Y:S02]  /*07e0*/  ISETP.EQ.U32.AND P5, PT, R7, 0x1, PT ;  /* 0x000000010700780c */ /* 0x002fe40003fa2070 */
[----:B------:R-:W-:Y:S01]  /*07f0*/  LOP3.LUT R4, R4, R5, RZ, 0xc0, !PT ;  /* 0x0000000504047212 */ /* 0x000fe200078ec0ff */
[----:B------:R0:W1:Y:S01]  /*0800*/  @!UP1 SYNCS.EXCH.64 URZ, [UR6+0x68], UR4 ;  /* 0x00006804063f95b2 */ /* 0x0000620008000100 */
[----:B------:R-:W-:-:S03]  /*0810*/  NOP ;  /* 0x0000000000007918 */ /* 0x000fc60000000000 */
[----:B------:R0:W-:Y:S06]  /*0820*/  STL [R1+0x78], R4 ;  /* 0x0000780401007387 */ /* 0x0001ec0000100800 */
[----:B--2---:R-:W-:Y:S05]  /*0830*/  @!P5 BRA `(.L_x_3) ;  /* 0x000000000008d947 */ /* 0x004fea0003800000 */
[----:B-1--4-:R-:W-:Y:S01]  /*0840*/  UCGABAR_ARV ;  /* 0x00000000000079c7 */ /* 0x012fe20008000000 */
[----:B------:R-:W-:Y:S05]  /*0850*/  BRA `(.L_x_4) ;  /* 0x0000000000047947 */ /* 0x000fea0003800000 */
.L_x_3:
[----:B-1--4-:R-:W-:Y:S01]  /*0860*/  NOP ;  /* 0x0000000000007918 */ /* 0x012fe20000000000 */
.L_x_4:
[----:B------:R-:W1:Y:S01]  /*0870*/  LDC R3, c[0x0][0x65c] ;  /* 0x00019700ff037b82 */ /* 0x000e620000000800 */
[----:B0-----:R-:W-:Y:S02]  /*0880*/  IMAD.U32 R4, RZ, RZ, UR9 ;  /* 0x00000009ff047e24 */ /* 0x001fe4000f8e00ff */
[----:B------:R-:W-:Y:S01]  /*0890*/  IMAD.MOV.U32 R5, RZ, RZ, RZ ;  /* 0x000000ffff057224 */ /* 0x000fe200078e00ff */
[----:B-1----:R-:W-:-:S13]  /*08a0*/  ISETP.NE.AND P4, PT, R3, 0x1, PT ;  /* 0x000000010300780c */ /* 0x002fda0003f85270 */
[----:B------:R-:W0:Y:S01]  /*08b0*/  @P4 LDC R7, c[0x0][0x10] ;  /* 0x00000400ff074b82 */ /* 0x000e220000000800 */
[----:B------:R-:W-:Y:S02]  /*08c0*/  @P4 IMAD.MOV.U32 R3, RZ, RZ, RZ ;  /* 0x000000ffff034224 */ /* 0x000fe400078e00ff */
[----:B------:R-:W-:-:S05]  /*08d0*/  @P4 IMAD.MOV.U32 R13, RZ, RZ, RZ ;  /* 0x000000ffff0d4224 */ /* 0x000fca00078e00ff */
[----:B------:R-:W1:Y:S01]  /*08e0*/  @!P4 LDC R9, c[0x0][0xc] ;  /* 0x00000300ff09cb82 */ /* 0x000e620000000800 */
[----:B0-----:R-:W-:-:S04]  /*08f0*/  @P4 IMAD.WIDE.U32 R6, R7, UR9, R2 ;  /* 0x0000000907064c25 */ /* 0x001fc8000f8e0002 */
[----:B------:R-:W-:Y:S02]  /*0900*/  @P4 IMAD.MOV.U32 R19, RZ, RZ, R6 ;  /* 0x000000ffff134224 */ /* 0x000fe400078e0006 */
[----:B------:R-:W-:Y:S02]  /*0910*/  @P4 IMAD.IADD R23, R7, 0x1, R13 ;  /* 0x0000000107174824 */ /* 0x000fe400078e020d */
[----:B-1----:R-:W-:-:S04]  /*0920*/  @!P4 IMAD.WIDE.U32 R4, R2, R9, R4 ;  /* 0x000000090204c225 */ /* 0x002fc800078e0004 */
[----:B------:R-:W-:Y:S02]  /*0930*/  @!P4 IMAD.MOV.U32 R19, RZ, RZ, R4 ;  /* 0x000000ffff13c224 */ /* 0x000fe400078e0004 */
[----:B------:R-:W-:-:S03]  /*0940*/  @!P4 IMAD.MOV.U32 R23, RZ, RZ, R5 ;  /* 0x000000ffff17c224 */ /* 0x000fc600078e0005 */
[----:B------:R0:W-:Y:S04]  /*0950*/  STL [R1+0x84], R19 ;  /* 0x0000841301007387 */ /* 0x0001e80000100800 */
[----:B------:R0:W-:Y:S01]  /*0960*/  STL [R1+0x80], R23 ;  /* 0x0000801701007387 */ /* 0x0001e20000100800 */
[----:B------:R-:W-:Y:S05]  /*0970*/  @!P5 BRA `(.L_x_5) ;  /* 0x00000000000cd947 */ /* 0x000fea0003800000 */
[----:B------:R-:W-:Y:S01]  /*0980*/  UCGABAR_WAIT ;  /* 0x0000000000007dc7 */ /* 0x000fe20008000000 */
[----:B------:R-:W-:Y:S01]  /*0990*/  CCTL.IVALL ;  /* 0x00000000ff00798f */ /* 0x000fe20002000000 */
[----:B------:R-:W-:Y:S05]  /*09a0*/  BRA `(.L_x_6) ;  /* 0x0000000000047947 */ /* 0x000fea0003800000 */
.L_x_5:
[----:B------:R-:W-:Y:S06]  /*09b0*/  BAR.SYNC.DEFER_BLOCKING 0x0 ;  /* 0x0000000000007b1d */ /* 0x000fec0000010000 */
.L_x_6:
[----:B------:R-:W-:Y:S05]  /*09c0*/  @!P1 BRA `(.L_x_7) ;  /* 0x000000e400449947 */ /* 0x000fea0003800000 */
[----:B------:R-:W-:-:S06]  /*09d0*/  UISETP.GT.U32.AND UP0, UPT, UR10, 0x1, UPT ;  /* 0x000000010a00788c */ /* 0x000fcc000bf04070 */
[----:B------:R-:W-:-:S13]  /*09e0*/  PLOP3.LUT P0, PT, PT, PT, UP0, 0x80, 0x0 ;  /* 0x000000000000781c */ /* 0x000fda0003f0f008 */
[----:B------:R-:W-:Y:S05]  /*09f0*/  @P0 EXIT ;  /* 0x000000000000094d */ /* 0x000fea0003800000 */
[----:B------:R-:W-:Y:S01]  /*0a00*/  IMAD.MOV.U32 R6, RZ, RZ, -0x1 ;  /* 0xffffffffff067424 */ /* 0x000fe200078e00ff */
[----:B------:R-:W-:Y:S01]  /*0a10*/  ULDC.64 UR4, c[0x0][0x650] ;  /* 0x0001940000047ab9 */ /* 0x000fe20000000a00 */
[----:B------:R-:W-:Y:S01]  /*0a20*/  IMAD.MOV.U32 R5, RZ, RZ, -0x1 ;  /* 0xffffffffff057424 */ /* 0x000fe200078e00ff */
[----:B------:R-:W-:Y:S01]  /*0a30*/  ISETP.GE.U32.AND P0, PT, R19, UR4, PT ;  /* 0x0000000413007c0c */ /* 0x000fe2000bf06070 */
[----:B------:R-:W-:Y:S01]  /*0a40*/  UMOV UR22, 0xffffffff ;  /* 0xffffffff00167882 */ /* 0x000fe20000000000 */
[----:B------:R1:W-:Y:S01]  /*0a50*/  STL [R1+0x8c], R6 ;  /* 0x00008c0601007387 */ /* 0x0003e20000100800 */
[----:B------:R-:W-:Y:S02]  /*0a60*/  PRMT R4, RZ, 0x7610, R4 ;  /* 0x00007610ff047816 */ /* 0x000fe40000000004 */
[----:B------:R-:W-:Y:S01]  /*0a70*/  ISETP.GE.U32.AND.EX P0, PT, R23, UR5, PT, P0 ;  /* 0x0000000517007c0c */ /* 0x000fe2000bf06100 */
[----:B------:R1:W-:-:S12]  /*0a80*/  STL [R1+0x88], R5 ;  /* 0x0000880501007387 */ /* 0x0003d80000100800 */
[----:B-1----:R-:W-:Y:S05]  /*0a90*/  @P0 BRA `(.L_x_8) ;  /* 0x0000000400380947 */ /* 0x002fea0003800000 */
[----:B------:R-:W1:Y:S01]  /*0aa0*/  LDC.64 R14, c[0x0][0x628] ;  /* 0x00018a00ff0e7b82 */ /* 0x000e620000000a00 */
[----:B------:R-:W-:Y:S02]  /*0ab0*/  IMAD.MOV.U32 R4, RZ, RZ, R19 ;  /* 0x000000ffff047224 */ /* 0x000fe400078e0013 */
[----:B------:R-:W-:-:S05]  /*0ac0*/  IMAD.MOV.U32 R5, RZ, RZ, R23 ;  /* 0x000000ffff057224 */ /* 0x000fca00078e0017 */
[----:B------:R-:W2:Y:S08]  /*0ad0*/  LDC R10, c[0x0][0x630] ;  /* 0x00018c00ff0a7b82 */ /* 0x000eb00000000800 */
[----:B------:R-:W3:Y:S01]  /*0ae0*/  LDC.64 R16, c[0x0][0x620] ;  /* 0x00018800ff107b82 */ /* 0x000ee20000000a00 */
[----:B-1----:R-:W-:-:S04]  /*0af0*/  ISETP.NE.U32.AND P0, PT, R14, RZ, PT ;  /* 0x000000ff0e00720c */ /* 0x002fc80003f05070 */
[----:B------:R-:W-:-:S13]  /*0b00*/  ISETP.NE.AND.EX P0, PT, R15, RZ, PT, P0 ;  /* 0x000000ff0f00720c */ /* 0x000fda0003f05300 */
[----:B--23--:R-:W-:Y:S05]  /*0b10*/  @!P0 BRA `(.L_x_9) ;  /* 0x0000000000288947 */ /* 0x00cfea0003800000 */
[----:B------:R-:W1:Y:S02]  /*0b20*/  LDC R9, c[0x0][0x634] ;  /* 0x00018d00ff097b82 */ /* 0x000e640000000800 */
[----:B-1----:R-:W-:-:S05]  /*0b30*/  IADD3 R9, P0, R19, R9, RZ ;  /* 0x0000000913097210 */ /* 0x002fca0007f1e0ff */
[----:B------:R-:W-:-:S04]  /*0b40*/  IMAD.X R13, RZ, RZ, R23, P0 ;  /* 0x000000ffff0d7224 */ /* 0x000fc800000e0617 */
[----:B------:R-:W-:-:S04]  /*0b50*/  IMAD.WIDE.U32 R4, R13, R14, RZ ;  /* 0x0000000e0d047225 */ /* 0x000fc800078e00ff */
[----:B------:R-:W-:-:S04]  /*0b60*/  IMAD.WIDE.U32 R6, P0, R9, R15, R4 ;  /* 0x0000000f09067225 */ /* 0x000fc80007800004 */
[----:B------:R-:W-:-:S04]  /*0b70*/  IMAD.WIDE.U32 R4, R9, R14, RZ ;  /* 0x0000000e09047225 */ /* 0x000fc800078e00ff */
[----:B------:R-:W-:Y:S01]  /*0b80*/  IMAD.X R9, RZ, RZ, RZ, P0 ;  /* 0x000000ffff097224 */ /* 0x000fe200000e06ff */
[----:B------:R-:W-:Y:S01]  /*0b90*/  IADD3 RZ, P0, R5, R6, RZ ;  /* 0x0000000605ff7210 */ /* 0x000fe20007f1e0ff */
[----:B------:R-:W-:-:S04]  /*0ba0*/  IMAD.MOV.U32 R8, RZ, RZ, R7 ;  /* 0x000000ffff087224 */ /* 0x000fc800078e0007 */
[----:B------:R-:W-:-:S08]  /*0bb0*/  IMAD.WIDE.U32.X R4, R13, R15, R8, P0 ;  /* 0x0000000f0d047225 */ /* 0x000fd000000e0408 */
.L_x_9:
[----:B------:R-:W1:Y:S01]  /*0bc0*/  LDC.64 R20, c[0x0][0x640] ;  /* 0x00019000ff147b82 */ /* 0x000e620000000a00 */
[-C--:B------:R-:W-:Y:S01]  /*0bd0*/  SHF.R.U64 R22, R4, R10.reuse, R5 ;  /* 0x0000000a04167219 */ /* 0x080fe20000001205 */
[----:B------:R-:W-:Y:S01]  /*0be0*/  IMAD.MOV.U32 R4, RZ, RZ, R19 ;  /* 0x000000ffff047224 */ /* 0x000fe200078e0013 */
[----:B------:R-:W-:Y:S01]  /*0bf0*/  SHF.R.U32.HI R3, RZ, R10, R5 ;  /* 0x0000000aff037219 */ /* 0x000fe20000011605 */
[----:B------:R-:W-:Y:S01]  /*0c00*/  IMAD.MOV.U32 R5, RZ, RZ, R23 ;  /* 0x000000ffff057224 */ /* 0x000fe200078e0017 */
[----:B------:R-:W-:Y:S01]  /*0c10*/  IADD3 R7, P0, RZ, -R22, RZ ;  /* 0x80000016ff077210 */ /* 0x000fe20007f1e0ff */
[----:B0-----:R-:W-:Y:S02]  /*0c20*/  IMAD R23, R11, R12, R2 ;  /* 0x0000000c0b177224 */ /* 0x001fe400078e0202 */
[----:B------:R-:W0:Y:S01]  /*0c30*/  LDC R8, c[0x0][0x618] ;  /* 0x00018600ff087b82 */ /* 0x000e220000000800 */
[----:B------:R-:W-:Y:S02]  /*0c40*/  IMAD.MOV.U32 R11, RZ, RZ, 0x1 ;  /* 0x00000001ff0b7424 */ /* 0x000fe400078e00ff */
[----:B------:R-:W-:-:S02]  /*0c50*/  IMAD.X R3, RZ, RZ, ~R3, P0 ;  /* 0x000000ffff037224 */ /* 0x000fc400000e0e03 */
[----:B------:R-:W-:-:S03]  /*0c60*/  IMAD.WIDE.U32 R4, R7, R16, R4 ;  /* 0x0000001007047225 */ /* 0x000fc600078e0004 */
[----:B------:R-:W2:Y:S01]  /*0c70*/  LDC R14, c[0x0][0x608] ;  /* 0x00018200ff0e7b82 */ /* 0x000ea20000000800 */
[----:B------:R-:W-:-:S04]  /*0c80*/  IMAD R6, R3, R16, RZ ;  /* 0x0000001003067224 */ /* 0x000fc800078e02ff */
[----:B------:R-:W-:-:S03]  /*0c90*/  IMAD R3, R7, R17, R6 ;  /* 0x0000001107037224 */ /* 0x000fc600078e0206 */
[----:B------:R-:W3:Y:S01]  /*0ca0*/  LDC R18, c[0x0][0x658] ;  /* 0x00019600ff127b82 */ /* 0x000ee20000000800 */
[----:B------:R-:W-:Y:S01]  /*0cb0*/  IMAD.IADD R3, R5, 0x1, R3 ;  /* 0x0000000105037824 */ /* 0x000fe200078e0203 */
[----:B-1----:R-:W-:Y:S01]  /*0cc0*/  ISETP.NE.U32.AND P0, PT, R20, RZ, PT ;  /* 0x000000ff1400720c */ /* 0x002fe20003f05070 */
[----:B------:R-:W-:-:S03]  /*0cd0*/  IMAD.MOV.U32 R5, RZ, RZ, -0x1 ;  /* 0xffffffffff057424 */ /* 0x000fc600078e00ff */
[----:B------:R-:W-:Y:S02]  /*0ce0*/  ISETP.NE.AND.EX P0, PT, R21, RZ, PT, P0 ;  /* 0x000000ff1500720c */ /* 0x000fe40003f05300 */
[----:B------:R-:W1:Y:S01]  /*0cf0*/  LDC R13, c[0x0][0x600] ;  /* 0x00018000ff0d7b82 */ /* 0x000e620000000800 */
[-CC-:B0-----:R-:W-:Y:S02]  /*0d00*/  SHF.R.U64 R10, R4, R8.reuse, R3.reuse ;  /* 0x00000008040a7219 */ /* 0x181fe40000001203 */
[----:B------:R-:W-:-:S05]  /*0d10*/  SHF.R.U32.HI R3, RZ, R8, R3 ;  /* 0x00000008ff037219 */ /* 0x000fca0000011603 */
[----:B------:R-:W0:Y:S01]  /*0d20*/  LDC R15, c[0x0][0x648] ;  /* 0x00019200ff0f7b82 */ /* 0x000e220000000800 */
[-CC-:B--2---:R-:W-:Y:S02]  /*0d30*/  SHF.R.U64 R19, R10, R14.reuse, R3.reuse ;  /* 0x0000000e0a137219 */ /* 0x184fe40000001203 */
[----:B------:R-:W-:-:S05]  /*0d40*/  SHF.R.U32.HI R3, RZ, R14, R3 ;  /* 0x0000000eff037219 */ /* 0x000fca0000011603 */
[----:B------:R-:W2:Y:S01]  /*0d50*/  LDC R17, c[0x0][0x638] ;  /* 0x00018e00ff117b82 */ /* 0x000ea20000000800 */
[-C--:B---3--:R-:W-:Y:S02]  /*0d60*/  SHF.L.U32 R2, R5, R18.reuse, RZ ;  /* 0x0000001205027219 */ /* 0x088fe400000006ff */
[--C-:B------:R-:W-:Y:S02]  /*0d70*/  SHF.R.U64 R12, R19, R18, R3.reuse ;  /* 0x00000012130c7219 */ /* 0x100fe40000001203 */
[----:B------:R-:W-:Y:S02]  /*0d80*/  LOP3.LUT R8, RZ, R2, RZ, 0x33, !PT ;  /* 0x00000002ff087212 */ /* 0x000fe400078e33ff */
[----:B------:R-:W-:Y:S01]  /*0d90*/  SHF.R.U32.HI R3, RZ, R18, R3 ;  /* 0x00000012ff037219 */ /* 0x000fe20000011603 */
[----:B------:R-:W3:Y:S01]  /*0da0*/  LDC R16, c[0x0][0x610] ;  /* 0x00018400ff107b82 */ /* 0x000ee20000000800 */
[----:B------:R-:W-:Y:S01]  /*0db0*/  IMAD.MOV.U32 R2, RZ, RZ, R12 ;  /* 0x000000ffff027224 */ /* 0x000fe200078e000c */
[----:B------:R-:W-:Y:S06]  /*0dc0*/  @!P0 BRA `(.L_x_10) ;  /* 0x0000000000288947 */ /* 0x000fec0003800000 */
[----:B------:R-:W4:Y:S02]  /*0dd0*/  LDC R7, c[0x0][0x64c] ;  /* 0x00019300ff077b82 */ /* 0x000f240000000800 */
[----:B----4-:R-:W-:-:S05]  /*0de0*/  IADD3 R7, P0, R12, R7, RZ ;  /* 0x000000070c077210 */ /* 0x010fca0007f1e0ff */
        /* <DEDUP_REMOVED lines=8> */
.L_x_10:
[----:B0-----:R-:W-:Y:S01]  /*0e70*/  SHF.R.U64 R4, R2, R15, R3 ;  /* 0x0000000f02047219 */ /* 0x001fe20000001203 */
[----:B-1----:R-:W-:Y:S01]  /*0e80*/  VIADD R5, R13, 0xffffffff ;  /* 0xffffffff0d057836 */ /* 0x002fe20000000000 */
[----:B------:R-:W-:Y:S02]  /*0e90*/  SHF.L.U32 R2, R11, R18, RZ ;  /* 0x000000120b027219 */ /* 0x000fe400000006ff */
[----:B------:R-:W-:Y:S01]  /*0ea0*/  LOP3.LUT R3, R19, R8, RZ, 0xc0, !PT ;  /* 0x0000000813037212 */ /* 0x000fe200078ec0ff */
[----:B------:R-:W-:Y:S01]  /*0eb0*/  IMAD.MOV R6, RZ, RZ, -R4 ;  /* 0x000000ffff067224 */ /* 0x000fe200078e0a04 */
[----:B------:R-:W-:Y:S02]  /*0ec0*/  SEL R0, R0, R23, !P4 ;  /* 0x0000001700007207 */ /* 0x000fe40006000000 */
[----:B------:R-:W-:Y:S01]  /*0ed0*/  LOP3.LUT R5, R10, R5, RZ, 0xc0, !PT ;  /* 0x000000050a057212 */ /* 0x000fe200078ec0ff */
[----:B------:R-:W-:Y:S01]  /*0ee0*/  IMAD R3, R2, R4, R3 ;  /* 0x0000000402037224 */ /* 0x000fe200078e0203 */
[----:B------:R-:W-:Y:S01]  /*0ef0*/  R2UR UR22, R22 ;  /* 0x00000000161672ca */ /* 0x000fe200000e0000 */
[----:B--2---:R-:W-:-:S02]  /*0f00*/  IMAD R2, R6, R17, R12 ;  /* 0x0000001106027224 */ /* 0x004fc400078e020c */
[----:B---3--:R-:W-:Y:S02]  /*0f10*/  IMAD R0, R3, R16, R0 ;  /* 0x0000001003007224 */ /* 0x008fe400078e0200 */
[----:B------:R-:W-:Y:S02]  /*0f20*/  IMAD R3, R2, R13, R5 ;  /* 0x0000000d02037224 */ /* 0x000fe400078e0205 */
[----:B------:R-:W-:-:S03]  /*0f30*/  IMAD.MOV.U32 R4, RZ, RZ, 0x1 ;  /* 0x00000001ff047424 */ /* 0x000fc600078e00ff */
[----:B------:R-:W-:Y:S02]  /*0f40*/  SEL R2, R3, R0, !P4 ;  /* 0x0000000003027207 */ /* 0x000fe40006000000 */
[----:B------:R-:W-:-:S03]  /*0f50*/  SEL R0, R0, R3, !P4 ;  /* 0x0000000300007207 */ /* 0x000fc60006000000 */
[----:B------:R1:W-:Y:S04]  /*0f60*/  STL [R1+0x88], R2 ;  /* 0x0000880201007387 */ /* 0x0003e80000100800 */
[----:B------:R1:W-:Y:S02]  /*0f70*/  STL [R1+0x8c], R0 ;  /* 0x00008c0001007387 */ /* 0x0003e40000100800 */
.L_x_8:
[----:B------:R-:W-:-:S08]  /*0f80*/  NOP ;  /* 0x0000000000007918 */ /* 0x000fd00000000000 */
[----:B------:R-:W2:Y:S02]  /*0f90*/  USETMAXREG.TRY_ALLOC.CTAPOOL UP0, 0xe8 ;  /* 0x000000e8000079c8 */ /* 0x000ea40008000600 */
[----:B--2---:R-:W-:-:S13]  /*0fa0*/  PLOP3.LUT P0, PT, PT, PT, UP0, 0x80, 0x0 ;  /* 0x000000000000781c */ /* 0x004fda0003f0f008 */
[----:B------:R-:W-:Y:S05]  /*0fb0*/  @!P0 BRA `(.L_x_8) ;  /* 0xfffffffc00f08947 */ /* 0x000fea000383ffff */
[----:B------:R-:W-:Y:S01]  /*0fc0*/  ULDC.64 UR4, c[0x0][0x598] ;  /* 0x0001660000047ab9 */ /* 0x000fe20000000a00 */
[----:B------:R-:W-:Y:S01]  /*0fd0*/  ULDC.64 UR14, c[0x0][0x208] ;  /* 0x00008200000e7ab9 */ /* 0x000fe20000000a00 */
[----:B------:R-:W-:-:S04]  /*0fe0*/  ISETP.NE.U32.AND P0, PT, RZ, UR4, PT ;  /* 0x00000004ff007c0c */ /* 0x000fc8000bf05070 */
[----:B------:R-:W-:-:S13]  /*0ff0*/  ISETP.NE.AND.EX P0, PT, RZ, UR5, PT, P0 ;  /* 0x00000005ff007c0c */ /* 0x000fda000bf05300 */
[----:B------:R-:W-:Y:S05]  /*1000*/  @!P0 BRA `(.L_x_11) ;  /* 0x0000000000208947 */ /* 0x000fea0003800000 */
[----:B-1----:R-:W1:Y:S02]  /*1010*/  LDC.64 R2, c[0x0][0x598] ;  /* 0x00016600ff027b82 */ /* 0x002e640000000a00 */
[----:B-1----:R-:W2:Y:S02]  /*1020*/  LDG.E.64 R2, desc[UR14][R2.64] ;  /* 0x0000000e02027981 */ /* 0x002ea4000c1e1b00 */
[----:B--2---:R-:W-:-:S04]  /*1030*/  ISETP.NE.U32.AND P0, PT, R2, RZ, PT ;  /* 0x000000ff0200720c */ /* 0x004fc80003f05070 */
[----:B------:R-:W-:-:S13]  /*1040*/  ISETP.NE.AND.EX P0, PT, R3, RZ, PT, P0 ;  /* 0x000000ff0300720c */ /* 0x000fda0003f05300 */
[----:B------:R-:W-:Y:S05]  /*1050*/  @!P0 BRA `(.L_x_11) ;  /* 0x00000000000c8947 */ /* 0x000fea0003800000 */
[----:B------:R-:W2:Y:S02]  /*1060*/  LD.E R2, desc[UR14][R2.64] ;  /* 0x0000000e02027980 */ /* 0x000ea4000c101900 */
[----:B--2---:R-:W-:Y:S01]  /*1070*/  R2UR UR20, R2 ;  /* 0x00000000021472ca */ /* 0x004fe200000e0000 */
[----:B------:R-:W-:-:S14]  /*1080*/  BRA `(.L_x_12) ;  /* 0x0000000000247947 */ /* 0x000fdc0003800000 */
.L_x_11:
[----:B------:R-:W-:Y:S02]  /*1090*/  ULDC.64 UR4, c[0x0][0x588] ;  /* 0x0001620000047ab9 */ /* 0x000fe40000000a00 */
[----:B------:R-:W-:-:S04]  /*10a0*/  ISETP.NE.U32.AND P0, PT, RZ, UR4, PT ;  /* 0x00000004ff007c0c */ /* 0x000fc8000bf05070 */
[----:B------:R-:W-:-:S13]  /*10b0*/  ISETP.NE.AND.EX P0, PT, RZ, UR5, PT, P0 ;  /* 0x00000005ff007c0c */ /* 0x000fda000bf05300 */
[----:B------:R-:W-:Y:S05]  /*10c0*/  @!P0 BRA `(.L_x_13) ;  /* 0x0000000000108947 */ /* 0x000fea0003800000 */
[----:B-1----:R-:W1:Y:S02]  /*10d0*/  LDC.64 R2, c[0x0][0x588] ;  /* 0x00016200ff027b82 */ /* 0x002e640000000a00 */
[----:B-1----:R-:W2:Y:S02]  /*10e0*/  LDG.E R2, desc[UR14][R2.64] ;  /* 0x0000000e02027981 */ /* 0x002ea4000c1e1900 */
[----:B--2---:R-:W-:Y:S01]  /*10f0*/  R2UR UR20, R2 ;  /* 0x00000000021472ca */ /* 0x004fe200000e0000 */
[----:B------:R-:W-:-:S14]  /*1100*/  BRA `(.L_x_12) ;  /* 0x0000000000047947 */ /* 0x000fdc0003800000 */
.L_x_13:
[----:B------:R-:W-:-:S05]  /*1110*/  ULDC UR20, c[0x0][0x580] ;  /* 0x0001600000147ab9 */ /* 0x000fca0000000800 */
.L_x_12:
[----:B------:R-:W-:Y:S02]  /*1120*/  ULDC.64 UR4, c[0x0][0x5a0] ;  /* 0x0001680000047ab9 */ /* 0x000fe40000000a00 */
        /* <DEDUP_REMOVED lines=11> */
.L_x_14:
        /* <DEDUP_REMOVED lines=8> */
.L_x_16:
[----:B------:R-:W-:-:S05]  /*1260*/  ULDC UR21, c[0x0][0x584] ;  /* 0x0001610000157ab9 */ /* 0x000fca0000000800 */
.L_x_15:
[----:B------:R-:W-:-:S13]  /*1270*/  LOP3.LUT P0, RZ, R4, 0xff, RZ, 0xc0, !PT ;  /* 0x000000ff04ff7812 */ /* 0x000fda000780c0ff */
[----:B------:R-:W-:Y:S05]  /*1280*/  @!P0 EXIT ;  /* 0x000000000000894d */ /* 0x000fea0003800000 */
[----:B------:R-:W-:Y:S01]  /*1290*/  ULDC UR4, c[0x0][0x28c] ;  /* 0x0000a30000047ab9 */ /* 0x000fe20000000800 */
[----:B------:R-:W-:Y:S02]  /*12a0*/  ULOP3.LUT UR23, UR13, 0x1, URZ, 0xfc, !UPT ;  /* 0x000000010d177892 */ /* 0x000fe4000f8efc3f */
[----:B------:R-:W-:-:S04]  /*12b0*/  UIADD3 UR4, UR4, 0x3f, URZ ;  /* 0x0000003f04047890 */ /* 0x000fc8000fffe03f */
[----:B------:R-:W-:-:S04]  /*12c0*/  USHF.R.S32.HI UR5, URZ, 0x1f, UR4 ;  /* 0x0000001f3f057899 */ /* 0x000fc80008011404 */
[----:B------:R-:W-:-:S03]  /*12d0*/  ULEA.HI UR5, UR5, UR4, URZ, 0x6 ;  /* 0x0000000405057291 */ /* 0x000fc6000f8f303f */
[----:B------:R-:W-:Y:S01]  /*12e0*/  UMOV UR4, URZ ;  /* 0x0000003f00047c82 */ /* 0x000fe20008000000 */
[----:B------:R-:W-:-:S03]  /*12f0*/  USHF.R.S32.HI UR9, URZ, 0x6, UR5 ;  /* 0x000000063f097899 */ /* 0x000fc60008011405 */
[----:B------:R-:W-:-:S09]  /*1300*/  UMOV UR5, URZ ;  /* 0x0000003f00057c82 */ /* 0x000fd20008000000 */
.L_x_299:
[----:B-1----:R-:W1:Y:S01]  /*1310*/  S2R R0, SR_TID.X ;  /* 0x0000000000007919 */ /* 0x002e620000002100 */
[----:B--2---:R-:W2:Y:S01]  /*1320*/  S2UR UR17, SR_CgaCtaId ;  /* 0x00000000001179c3 */ /* 0x004ea20000008800 */
[----:B------:R-:W-:Y:S01]  /*1330*/  UMOV UR16, 0x400 ;  /* 0x0000040000107882 */ /* 0x000fe20000000000 */
[----:B------:R-:W-:Y:S01]  /*1340*/  UMOV UR6, URZ ;  /* 0x0000003f00067c82 */ /* 0x000fe20008000000 */
[----:B------:R-:W-:Y:S01]  /*1350*/  STL [R1+0x74], RZ ;  /* 0x000074ff01007387 */ /* 0x000fe20000100800 */
[----:B------:R-:W-:Y:S01]  /*1360*/  UMOV UR7, URZ ;  /* 0x0000003f00077c82 */ /* 0x000fe20008000000 */
[----:B------:R-:W-:Y:S01]  /*1370*/  UMOV UR8, URZ ;  /* 0x0000003f00087c82 */ /* 0x000fe20008000000 */
[----:B------:R-:W-:Y:S01]  /*1380*/  CS2R R4, SRZ ;  /* 0x0000000000047805 */ /* 0x000fe2000001ff00 */
[----:B------:R-:W-:Y:S01]  /*1390*/  STL [R1+0x70], RZ ;  /* 0x000070ff01007387 */ /* 0x000fe20000100800 */
[----:B---3--:R-:W3:Y:S01]  /*13a0*/  LDC R2, c[0x0][0x28c] ;  /* 0x0000a300ff027b82 */ /* 0x008ee20000000800 */
[----:B------:R-:W-:-:S02]  /*13b0*/  CS2R R6, SRZ ;  /* 0x0000000000067805 */ /* 0x000fc4000001ff00 */
[----:B------:R-:W-:Y:S01]  /*13c0*/  CS2R R8, SRZ ;  /* 0x0000000000087805 */ /* 0x000fe2000001ff00 */
[----:B------:R-:W-:Y:S01]  /*13d0*/  STL [R1+0x6c], RZ ;  /* 0x00006cff01007387 */ /* 0x000fe20000100800 */
[----:B------:R-:W-:Y:S02]  /*13e0*/  CS2R R10, SRZ ;  /* 0x00000000000a7805 */ /* 0x000fe4000001ff00 */
[----:B------:R-:W-:Y:S02]  /*13f0*/  CS2R R12, SRZ ;  /* 0x00000000000c7805 */ /* 0x000fe4000001ff00 */
[----:B------:R-:W-:Y:S01]  /*1400*/  CS2R R14, SRZ ;  /* 0x00000000000e7805 */ /* 0x000fe2000001ff00 */
[----:B------:R-:W-:Y:S01]  /*1410*/  STL [R1+0x68], RZ ;  /* 0x000068ff01007387 */ /* 0x000fe20000100800 */
[----:B------:R-:W-:Y:S02]  /*1420*/  CS2R R16, SRZ ;  /* 0x0000000000107805 */ /* 0x000fe4000001ff00 */
[----:B0-----:R-:W-:-:S02]  /*1430*/  CS2R R18, SRZ ;  /* 0x0000000000127805 */ /* 0x001fc4000001ff00 */
[----:B------:R-:W-:Y:S01]  /*1440*/  CS2R R20, SRZ ;  /* 0x0000000000147805 */ /* 0x000fe2000001ff00 */
[----:B------:R-:W-:Y:S01]  /*1450*/  STL [R1+0x64], RZ ;  /* 0x000064ff01007387 */ /* 0x000fe20000100800 */
[----:B------:R-:W-:Y:S02]  /*1460*/  CS2R R22, SRZ ;  /* 0x0000000000167805 */ /* 0x000fe4000001ff00 */
[----:B------:R-:W-:Y:S02]  /*1470*/  CS2R R152, SRZ ;  /* 0x0000000000987805 */ /* 0x000fe4000001ff00 */
[----:B------:R-:W-:Y:S01]  /*1480*/  CS2R R154, SRZ ;  /* 0x00000000009a7805 */ /* 0x000fe2000001ff00 */
[----:B------:R-:W-:Y:S01]  /*1490*/  STL [R1+0x60], RZ ;  /* 0x000060ff01007387 */ /* 0x000fe20000100800 */
[----:B------:R-:W-:Y:S02]  /*14a0*/  CS2R R156, SRZ ;  /* 0x00000000009c7805 */ /* 0x000fe4000001ff00 */
[----:B------:R-:W-:-:S02]  /*14b0*/  CS2R R158, SRZ ;  /* 0x00000000009e7805 */ /* 0x000fc4000001ff00 */
[----:B------:R-:W-:Y:S01]  /*14c0*/  CS2R R160, SRZ ;  /* 0x0000000000a07805 */ /* 0x000fe2000001ff00 */
[----:B------:R-:W-:Y:S01]  /*14d0*/  STL [R1+0x5c], RZ ;  /* 0x00005cff01007387 */ /* 0x000fe20000100800 */
[----:B------:R-:W-:Y:S02]  /*14e0*/  CS2R R162, SRZ ;  /* 0x0000000000a27805 */ /* 0x000fe4000001ff00 */
[----:B------:R-:W-:Y:S02]  /*14f0*/  CS2R R164, SRZ ;  /* 0x0000000000a47805 */ /* 0x000fe4000001ff00 */
[----:B------:R-:W-:Y:S02]  /*1500*/  CS2R R166, SRZ ;  /* 0x0000000000a67805 */ /* 0x000fe4000001ff00 */
[----:B-1----:R-:W-:Y:S01]  /*1510*/  LOP3.LUT R0, R0, 0x80, RZ, 0xc0, !PT ;  /* 0x0000008000007812 */ /* 0x002fe200078ec0ff */
[----:B------:R-:W-:Y:S01]  /*1520*/  STL [R1+0x58], RZ ;  /* 0x000058ff01007387 */ /* 0x000fe20000100800 */
[----:B---3--:R-:W-:-:S02]  /*1530*/  ISETP.GE.AND P0, PT, R2, 0x1, PT ;  /* 0x000000010200780c */ /* 0x008fc40003f06270 */
[----:B------:R-:W-:Y:S02]  /*1540*/  CS2R R2, SRZ ;  /* 0x0000000000027805 */ /* 0x000fe4000001ff00 */
[----:B------:R-:W-:Y:S01]  /*1550*/  SHF.R.U32.HI R0, RZ, 0x7, R0 ;  /* 0x00000007ff007819 */ /* 0x000fe20000011600 */
[----:B------:R-:W-:Y:S01]  /*1560*/  STL [R1+0x54], RZ ;  /* 0x000054ff01007387 */ /* 0x000fe20000100800 */
[----:B------:R-:W-:Y:S02]  /*1570*/  CS2R R168, SRZ ;  /* 0x0000000000a87805 */ /* 0x000fe4000001ff00 */
[----:B------:R-:W-:Y:S02]  /*1580*/  CS2R R170, SRZ ;  /* 0x0000000000aa7805 */ /* 0x000fe4000001ff00 */
[----:B------:R-:W-:Y:S01]  /*1590*/  CS2R R172, SRZ ;  /* 0x0000000000ac7805 */ /* 0x000fe2000001ff00 */
[----:B------:R-:W-:Y:S01]  /*15a0*/  STL [R1+0x50], RZ ;  /* 0x000050ff01007387 */ /* 0x000fe20000100800 */
[----:B------:R-:W-:-:S02]  /*15b0*/  CS2R R174, SRZ ;  /* 0x0000000000ae7805 */ /* 0x000fc4000001ff00 */
[----:B------:R-:W-:Y:S02]  /*15c0*/  CS2R R176, SRZ ;  /* 0x0000000000b07805 */ /* 0x000fe4000001ff00 */
[----:B------:R-:W-:Y:S01]  /*15d0*/  CS2R R178, SRZ ;  /* 0x0000000000b27805 */ /* 0x000fe2000001ff00 */
[----:B------:R-:W0:Y:S01]  /*15e0*/  SHFL.IDX PT, R0, R0, RZ, 0x1f ;  /* 0x00001fff00007589 */ /* 0x000e2200000e0000 */
[----:B------:R-:W-:Y:S02]  /*15f0*/  CS2R R180, SRZ ;  /* 0x0000000000b47805 */ /* 0x000fe4000001ff00 */
[----:B------:R-:W-:Y:S02]  /*1600*/  CS2R R182, SRZ ;  /* 0x0000000000b67805 */ /* 0x000fe4000001ff00 */
[----:B------:R-:W-:Y:S01]  /*1610*/  CS2R R184, SRZ ;  /* 0x0000000000b87805 */ /* 0x000fe2000001ff00 */
[----:B------:R1:W-:Y:S01]  /*1620*/  STL [R1+0x4c], RZ ;  /* 0x00004cff01007387 */ /* 0x0003e20000100800 */
[----:B------:R-:W-:-:S02]  /*1630*/  CS2R R186, SRZ ;  /* 0x0000000000ba7805 */ /* 0x000fc4000001ff00 */
[----:B------:R-:W-:Y:S02]  /*1640*/  CS2R R188, SRZ ;  /* 0x0000000000bc7805 */ /* 0x000fe4000001ff00 */
[----:B------:R-:W-:Y:S01]  /*1650*/  CS2R R190, SRZ ;  /* 0x0000000000be7805 */ /* 0x000fe2000001ff00 */
[----:B------:R1:W-:Y:S01]  /*1660*/  STL [R1+0x48], RZ ;  /* 0x000048ff01007387 */ /* 0x0003e20000100800 */
        /* <DEDUP_REMOVED lines=14> */
[----:B------:R-:W-:Y:S02]  /*1750*/  CS2R R214, SRZ ;  /* 0x0000000000d67805 */ /* 0x000fe4000001ff00 */
[----:B0-----:R-:W-:Y:S01]  /*1760*/  R2UR UR11, R0 ;  /* 0x00000000000b72ca */ /* 0x001fe200000e0000 */
[----:B------:R1:W-:Y:S01]  /*1770*/  STL [R1+0x38], RZ ;  /* 0x000038ff01007387 */ /* 0x0003e20000100800 */
[----:B------:R-:W-:Y:S01]  /*1780*/  IMAD.MOV.U32 R0, RZ, RZ, RZ ;  /* 0x000000ffff007224 */ /* 0x000fe200078e00ff */
[----:B------:R-:W-:Y:S02]  /*1790*/  CS2R R216, SRZ ;  /* 0x0000000000d87805 */ /* 0x000fe4000001ff00 */
[----:B------:R-:W-:Y:S01]  /*17a0*/  CS2R R218, SRZ ;  /* 0x0000000000da7805 */ /* 0x000fe2000001ff00 */
[----:B------:R1:W-:Y:S01]  /*17b0*/  STL [R1+0x34], RZ ;  /* 0x000034ff01007387 */ /* 0x0003e20000100800 */
[----:B------:R-:W-:-:S02]  /*17c0*/  CS2R R220, SRZ ;  /* 0x0000000000dc7805 */ /* 0x000fc4000001ff00 */
[----:B------:R-:W-:Y:S02]  /*17d0*/  CS2R R222, SRZ ;  /* 0x0000000000de7805 */ /* 0x000fe4000001ff00 */
[----:B------:R-:W-:Y:S01]  /*17e0*/  CS2R R224, SRZ ;  /* 0x0000000000e07805 */ /* 0x000fe2000001ff00 */
[----:B------:R1:W-:Y:S01]  /*17f0*/  STL [R1+0x30], RZ ;  /* 0x000030ff01007387 */ /* 0x0003e20000100800 */
[----:B------:R-:W-:Y:S01]  /*1800*/  IMAD.MOV.U32 R226, RZ, RZ, RZ ;  /* 0x000000ffffe27224 */ /* 0x000fe200078e00ff */
[----:B------:R-:W-:Y:S01]  /*1810*/  CS2R R88, SRZ ;  /* 0x0000000000587805 */ /* 0x000fe2000001ff00 */
[----:B------:R-:W-:Y:S01]  /*1820*/  IMAD.U32 R227, RZ, RZ, UR4 ;  /* 0x00000004ffe37e24 */ /* 0x000fe2000f8e00ff */
[----:B------:R1:W-:Y:S01]  /*1830*/  STL [R1+0x2c], RZ ;  /* 0x00002cff01007387 */ /* 0x0003e20000100800 */
[----:B------:R-:W-:Y:S01]  /*1840*/  ULEA.HI UR10, UR11, UR11, URZ, 0x1 ;  /* 0x0000000b0b0a7291 */ /* 0x000fe2000f8f083f */
[----:B------:R-:W-:Y:S02]  /*1850*/  CS2R R90, SRZ ;  /* 0x00000000005a7805 */ /* 0x000fe4000001ff00 */
[----:B------:R-:W-:Y:S01]  /*1860*/  CS2R R92, SRZ ;  /* 0x00000000005c7805 */ /* 0x000fe2000001ff00 */
[----:B------:R1:W-:Y:S01]  /*1870*/  STL [R1+0x28], RZ ;  /* 0x000028ff01007387 */ /* 0x0003e20000100800 */
[----:B------:R-:W-:Y:S01]  /*1880*/  ULOP3.LUT UR12, UR10, 0xffffe, URZ, 0xc0, !UPT ;  /* 0x000ffffe0a0c7892 */ /* 0x000fe2000f8ec03f */
[----:B------:R-:W-:Y:S01]  /*1890*/  CS2R R94, SRZ ;  /* 0x00000000005e7805 */ /* 0x000fe2000001ff00 */
[----:B--2---:R-:W-:Y:S01]  /*18a0*/  ULEA UR10, UR17, UR16, 0x18 ;  /* 0x00000010110a7291 */ /* 0x004fe2000f8ec03f */
[----:B------:R1:W-:Y:S01]  /*18b0*/  STL [R1+0x24], RZ ;  /* 0x000024ff01007387 */ /* 0x0003e20000100800 */
[----:B------:R-:W-:Y:S01]  /*18c0*/  UIADD3 UR12, UR11, -UR12, URZ ;  /* 0x8000000c0b0c7290 */ /* 0x000fe2000fffe03f */
[----:B------:R-:W-:-:S02]  /*18d0*/  CS2R R96, SRZ ;  /* 0x0000000000607805 */ /* 0x000fc4000001ff00 */
[----:B------:R-:W-:Y:S01]  /*18e0*/  CS2R R98, SRZ ;  /* 0x0000000000627805 */ /* 0x000fe2000001ff00 */
[----:B------:R1:W-:Y:S01]  /*18f0*/  STL [R1+0x20], RZ ;  /* 0x000020ff01007387 */ /* 0x0003e20000100800 */
[----:B------:R-:W-:Y:S01]  /*1900*/  ULEA UR12, UR12, UR10, 0xc ;  /* 0x0000000a0c0c7291 */ /* 0x000fe2000f8e603f */
[----:B------:R-:W-:Y:S02]  /*1910*/  CS2R R100, SRZ ;  /* 0x0000000000647805 */ /* 0x000fe4000001ff00 */
[----:B------:R-:W-:Y:S01]  /*1920*/  CS2R R102, SRZ ;  /* 0x0000000000667805 */ /* 0x000fe2000001ff00 */
[----:B------:R1:W-:Y:S01]  /*1930*/  STL [R1+0x1c], RZ ;  /* 0x00001cff01007387 */ /* 0x0003e20000100800 */
[----:B------:R-:W-:Y:S01]  /*1940*/  UIADD3 UR12, UR12, 0x100, URZ ;  /* 0x000001000c0c7890 */ /* 0x000fe2000fffe03f */
[----:B------:R-:W-:Y:S02]  /*1950*/  CS2R R104, SRZ ;  /* 0x0000000000687805 */ /* 0x000fe4000001ff00 */
[----:B------:R-:W-:Y:S01]  /*1960*/  CS2R R106, SRZ ;  /* 0x00000000006a7805 */ /* 0x000fe2000001ff00 */
[----:B------:R1:W-:Y:S01]  /*1970*/  STL [R1+0x18], RZ ;  /* 0x000018ff01007387 */ /* 0x0003e20000100800 */
[----:B------:R-:W-:Y:S01]  /*1980*/  USHF.R.U32.HI UR11, URZ, 0x4, UR12 ;  /* 0x000000043f0b7899 */ /* 0x000fe2000801160c */
[----:B------:R-:W-:-:S02]  /*1990*/  CS2R R108, SRZ ;  /* 0x00000000006c7805 */ /* 0x000fc4000001ff00 */
[----:B------:R-:W-:Y:S01]  /*19a0*/  CS2R R110, SRZ ;  /* 0x00000000006e7805 */ /* 0x000fe2000001ff00 */
[----:B------:R1:W-:Y:S01]  /*19b0*/  STL [R1+0x14], RZ ;  /* 0x000014ff01007387 */ /* 0x0003e20000100800 */
[----:B------:R-:W-:Y:S01]  /*19c0*/  ULOP3.LUT UR11, UR11, 0x3fff, URZ, 0xc0, !UPT ;  /* 0x00003fff0b0b7892 */ /* 0x000fe2000f8ec03f */
[----:B------:R-:W-:Y:S01]  /*19d0*/  CS2R R112, SRZ ;  /* 0x0000000000707805 */ /* 0x000fe2000001ff00 */
[----:B------:R-:W-:Y:S01]  /*19e0*/  UMOV UR12, UR5 ;  /* 0x00000005000c7c82 */ /* 0x000fe20008000000 */
        /* <DEDUP_REMOVED lines=16> */
[----:B------:R1:W-:Y:S01]  /*1af0*/  STL [R1], RZ ;  /* 0x000000ff01007387 */ /* 0x0003e20000100800 */
[----:B------:R-:W-:Y:S02]  /*1b00*/  CS2R R138, SRZ ;  /* 0x00000000008a7805 */ /* 0x000fe4000001ff00 */
[----:B------:R-:W-:Y:S02]  /*1b10*/  CS2R R140, SRZ ;  /* 0x00000000008c7805 */ /* 0x000fe4000001ff00 */
[----:B------:R-:W-:Y:S02]  /*1b20*/  CS2R R142, SRZ ;  /* 0x00000000008e7805 */ /* 0x000fe4000001ff00 */
[----:B------:R-:W-:-:S02]  /*1b30*/  CS2R R144, SRZ ;  /* 0x0000000000907805 */ /* 0x000fc4000001ff00 */
[----:B------:R-:W-:Y:S02]  /*1b40*/  CS2R R146, SRZ ;  /* 0x0000000000927805 */ /* 0x000fe4000001ff00 */
[----:B------:R-:W-:Y:S02]  /*1b50*/  CS2R R148, SRZ ;  /* 0x0000000000947805 */ /* 0x000fe4000001ff00 */
[----:B------:R-:W-:Y:S02]  /*1b60*/  CS2R R150, SRZ ;  /* 0x0000000000967805 */ /* 0x000fe4000001ff00 */
[----:B------:R-:W-:Y:S02]  /*1b70*/  CS2R R24, SRZ ;  /* 0x0000000000187805 */ /* 0x000fe4000001ff00 */
[----:B----4-:R-:W-:Y:S02]  /*1b80*/  CS2R R26, SRZ ;  /* 0x00000000001a7805 */ /* 0x010fe4000001ff00 */
[----:B------:R-:W-:-:S02]  /*1b90*/  CS2R R28, SRZ ;  /* 0x00000000001c7805 */ /* 0x000fc4000001ff00 */
[----:B------:R-:W-:Y:S02]  /*1ba0*/  CS2R R30, SRZ ;  /* 0x00000000001e7805 */ /* 0x000fe4000001ff00 */
[----:B------:R-:W-:Y:S02]  /*1bb0*/  CS2R R32, SRZ ;  /* 0x0000000000207805 */ /* 0x000fe4000001ff00 */
        /* <DEDUP_REMOVED lines=26> */
[----:B------:R-:W-:Y:S01]  /*1d60*/  CS2R R86, SRZ ;  /* 0x0000000000567805 */ /* 0x000fe2000001ff00 */
[----:B-1----:R-:W-:Y:S06]  /*1d70*/  @!P0 BRA `(.L_x_17) ;  /* 0x0000001000888947 */ /* 0x002fec0003800000 */
[----:B------:R-:W-:-:S06]  /*1d80*/  UISETP.NE.AND UP0, UPT, UR23, 0x3, UPT ;  /* 0x000000031700788c */ /* 0x000fcc000bf05270 */
[----:B------:R-:W-:-:S13]  /*1d90*/  PLOP3.LUT P1, PT, PT, PT, UP0, 0x80, 0x0 ;  /* 0x000000000000781c */ /* 0x000fda0003f2f008 */
[----:B------:R-:W-:Y:S05]  /*1da0*/  @!P1 BRA `(.L_x_18) ;  /* 0x0000000000049947 */ /* 0x000fea0003800000 */
[----:B------:R-:W-:Y:S01]  /*1db0*/  BPT.TRAP 0x1 ;  /* 0x000000040000795c */ /* 0x000fe20000300000 */
.L_x_18:
[----:B------:R-:W-:Y:S01]  /*1dc0*/  ULEA UR6, UR5, UR10, 0x3 ;  /* 0x0000000a05067291 */ /* 0x000fe2000f8e183f */
[----:B------:R-:W-:-:S05]  /*1dd0*/  IMAD.U32 R0, RZ, RZ, UR4 ;  /* 0x00000004ff007e24 */ /* 0x000fca000f8e00ff */
[----:B------:R-:W-:-:S04]  /*1de0*/  SHF.L.U32 R0, R0, 0x1f, RZ ;  /* 0x0000001f00007819 */ /* 0x000fc800000006ff */
[----:B------:R0:W1:Y:S01]  /*1df0*/  SYNCS.PHASECHK.TRANS64.TRYWAIT P0, [UR6], R0 ;  /* 0x00000000ff0075a7 */ /* 0x0000620008000146 */
[----:B------:R-:W-:Y:S05]  /*1e00*/  @!P1 BRA `(.L_x_19) ;  /* 0x0000000000049947 */ /* 0x000fea0003800000 */
[----:B------:R-:W-:Y:S01]  /*1e10*/  BPT.TRAP 0x1 ;  /* 0x000000040000795c */ /* 0x000fe20000300000 */
.L_x_19:
[----:B-1----:R-:W-:Y:S05]  /*1e20*/  @P0 BRA `(.L_x_20) ;  /* 0x0000000000080947 */ /* 0x002fea0003800000 */
[----:B------:R-:W1:Y:S02]  /*1e30*/  SYNCS.PHASECHK.TRANS64.TRYWAIT P0, [UR6], R0 ;  /* 0x00000000ff0075a7 */ /* 0x000e640008000146 */
[----:B-1----:R-:W-:Y:S05]  /*1e40*/  @!P0 BRA `(.L_x_21) ;  /* 0x000000e8001c8947 */ /* 0x002fea0003800000 */
.L_x_20:
[----:B------:R-:W-:Y:S01]  /*1e50*/  UIADD3 UR6, UR10, 0x14100, URZ ;  /* 0x000141000a067890 */ /* 0x000fe2000fffe03f */
[----:B------:R-:W-:Y:S01]  /*1e60*/  WARPGROUP.ARRIVE ;  /* 0x00000000000079c5 */ /* 0x000fe20000000000 */
[----:B------:R-:W-:Y:S01]  /*1e70*/  ULOP3.LUT UR7, UR11, 0x10000, URZ, 0xfc, !UPT ;  /* 0x000100000b077892 */ /* 0x000fe2000f8efc3f */
[----:B------:R2:W-:Y:S01]  /*1e80*/  STL [R1+0x74], RZ ;  /* 0x000074ff01007387 */ /* 0x0005e20000100800 */
[----:B------:R-:W-:Y:S01]  /*1e90*/  USHF.R.U32.HI UR6, URZ, 0x4, UR6 ;  /* 0x000000043f067899 */ /* 0x000fe20008011606 */
[----:B01----:R-:W-:Y:S01]  /*1ea0*/  IMAD.MOV.U32 R0, RZ, RZ, RZ ;  /* 0x000000ffff007224 */ /* 0x003fe200078e00ff */
[----:B------:R-:W-:Y:S01]  /*1eb0*/  ULEA UR7, UR5, UR7, 0xa ;  /* 0x0000000705077291 */ /* 0x000fe2000f8e503f */
[----:B------:R2:W-:Y:S01]  /*1ec0*/  STL [R1+0x70], RZ ;  /* 0x000070ff01007387 */ /* 0x0005e20000100800 */
[----:B------:R-:W-:Y:S01]  /*1ed0*/  ULOP3.LUT UR6, UR6, 0x3fff, URZ, 0xc0, !UPT ;  /* 0x00003fff06067892 */ /* 0x000fe2000f8ec03f */
[----:B------:R-:W-:Y:S01]  /*1ee0*/  CS2R R2, SRZ ;  /* 0x0000000000027805 */ /* 0x000fe2000001ff00 */
[----:B------:R-:W-:Y:S01]  /*1ef0*/  UMOV UR17, 0x80000020 ;  /* 0x8000002000117882 */ /* 0x000fe20000000000 */
[----:B------:R-:W-:Y:S01]  /*1f00*/  UMOV UR19, 0x80000020 ;  /* 0x8000002000137882 */ /* 0x000fe20000000000 */
[----:B------:R-:W-:Y:S01]  /*1f10*/  ULOP3.LUT UR6, UR6, 0x10000, URZ, 0xfc, !UPT ;  /* 0x0001000006067892 */ /* 0x000fe2000f8efc3f */
[----:B------:R2:W-:Y:S01]  /*1f20*/  STL [R1+0x6c], RZ ;  /* 0x00006cff01007387 */ /* 0x0005e20000100800 */
[----:B------:R-:W-:Y:S01]  /*1f30*/  UMOV UR16, UR7 ;  /* 0x0000000700107c82 */ /* 0x000fe20008000000 */
[----:B------:R-:W-:Y:S01]  /*1f40*/  CS2R R4, SRZ ;  /* 0x0000000000047805 */ /* 0x000fe2000001ff00 */
[----:B------:R-:W-:Y:S01]  /*1f50*/  ULEA UR8, UR5, UR6, 0x9 ;  /* 0x0000000605087291 */ /* 0x000fe2000f8e483f */
[----:B------:R2:W-:Y:S01]  /*1f60*/  STL [R1+0x68], RZ ;  /* 0x000068ff01007387 */ /* 0x0005e20000100800 */
[----:B------:R-:W-:Y:S01]  /*1f70*/  CS2R R6, SRZ ;  /* 0x0000000000067805 */ /* 0x000fe2000001ff00 */
[----:B------:R-:W-:Y:S01]  /*1f80*/  UMOV UR6, 0x2 ;  /* 0x0000000200067882 */ /* 0x000fe20000000000 */
[----:B------:R-:W-:Y:S01]  /*1f90*/  CS2R R8, SRZ ;  /* 0x0000000000087805 */ /* 0x000fe2000001ff00 */
[----:B------:R2:W-:Y:S01]  /*1fa0*/  STL [R1+0x64], RZ ;  /* 0x000064ff01007387 */ /* 0x0005e20000100800 */
[----:B------:R-:W-:Y:S01]  /*1fb0*/  CS2R R10, SRZ ;  /* 0x00000000000a7805 */ /* 0x000fe2000001ff00 */
[----:B------:R-:W-:Y:S01]  /*1fc0*/  UMOV UR18, UR8 ;  /* 0x0000000800127c82 */ /* 0x000fe20008000000 */
[----:B------:R-:W-:Y:S01]  /*1fd0*/  CS2R R12, SRZ ;  /* 0x00000000000c7805 */ /* 0x000fe2000001ff00 */
[----:B------:R-:W-:Y:S01]  /*1fe0*/  QGMMA.64x128x32.F32.E4M3.E4M3 R88, gdesc[UR16], RZ, !UPT ;  /* 0x01e00000105879f3 */ /* 0x000fe2000c7008ff */
[----:B------:R-:W-:Y:S01]  /*1ff0*/  UIADD3 UR16, UR7, 0x200, URZ ;  /* 0x0000020007107890 */ /* 0x000fe2000fffe03f */
[----:B------:R2:W-:Y:S01]  /*2000*/  STL [R1+0x60], RZ ;  /* 0x000060ff01007387 */ /* 0x0005e20000100800 */
[----:B------:R-:W-:Y:S01]  /*2010*/  UMOV UR17, 0x80000020 ;  /* 0x8000002000117882 */ /* 0x000fe20000000000 */
[----:B------:R-:W-:-:S02]  /*2020*/  CS2R R14, SRZ ;  /* 0x00000000000e7805 */ /* 0x000fc4000001ff00 */
[----:B------:R-:W-:Y:S01]  /*2030*/  CS2R R16, SRZ ;  /* 0x0000000000107805 */ /* 0x000fe2000001ff00 */
[----:B------:R2:W-:Y:S01]  /*2040*/  STL [R1+0x5c], RZ ;  /* 0x00005cff01007387 */ /* 0x0005e20000100800 */
[----:B------:R-:W-:Y:S02]  /*2050*/  CS2R R18, SRZ ;  /* 0x0000000000127805 */ /* 0x000fe4000001ff00 */
[----:B------:R-:W-:Y:S02]  /*2060*/  CS2R R20, SRZ ;  /* 0x0000000000147805 */ /* 0x000fe4000001ff00 */
[----:B------:R-:W-:Y:S01]  /*2070*/  CS2R R22, SRZ ;  /* 0x0000000000167805 */ /* 0x000fe2000001ff00 */
[----:B------:R2:W-:Y:S01]  /*2080*/  STL [R1+0x58], RZ ;  /* 0x000058ff01007387 */ /* 0x0005e20000100800 */
[----:B------:R-:W-:Y:S01]  /*2090*/  CS2R R152, SRZ ;  /* 0x0000000000987805 */ /* 0x000fe2000001ff00 */
[----:B------:R-:W-:Y:S01]  /*20a0*/  QGMMA.64x128x32.F32.E4M3.E4M3 R24, gdesc[UR16], RZ, !UPT ;  /* 0x01e00000101879f3 */ /* 0x000fe2000c7008ff */
[----:B------:R-:W-:Y:S01]  /*20b0*/  UIADD3 UR16, UR7, 0x2, URZ ;  /* 0x0000000207107890 */ /* 0x000fe2000fffe03f */
[----:B------:R2:W-:Y:S01]  /*20c0*/  STL [R1+0x54], RZ ;  /* 0x000054ff01007387 */ /* 0x0005e20000100800 */
[----:B------:R-:W-:Y:S01]  /*20d0*/  UIADD3 UR18, UR8, 0x2, URZ ;  /* 0x0000000208127890 */ /* 0x000fe2000fffe03f */
[----:B------:R-:W-:Y:S01]  /*20e0*/  CS2R R154, SRZ ;  /* 0x00000000009a7805 */ /* 0x000fe2000001ff00 */
[----:B------:R-:W-:Y:S01]  /*20f0*/  UMOV UR17, 0x80000020 ;  /* 0x8000002000117882 */ /* 0x000fe20000000000 */
        /* <DEDUP_REMOVED lines=9> */
[----:B------:R-:W-:Y:S02]  /*2190*/  CS2R R166, SRZ ;  /* 0x0000000000a67805 */ /* 0x000fe4000001ff00 */
        /* <DEDUP_REMOVED lines=39> */
[----:B------:R-:W-:-:S03]  /*2410*/  IMAD.MOV.U32 R226, RZ, RZ, RZ ;  /* 0x000000ffffe27224 */ /* 0x000fc600078e00ff */
[----:B------:R2:W-:Y:S04]  /*2420*/  STL [R1+0x1c], RZ ;  /* 0x00001cff01007387 */ /* 0x0005e80000100800 */
[----:B------:R2:W-:Y:S04]  /*2430*/  STL [R1+0x18], RZ ;  /* 0x000018ff01007387 */ /* 0x0005e80000100800 */
[----:B------:R2:W-:Y:S04]  /*2440*/  STL [R1+0x14], RZ ;  /* 0x000014ff01007387 */ /* 0x0005e80000100800 */
[----:B------:R2:W-:Y:S04]  /*2450*/  STL [R1+0x10], RZ ;  /* 0x000010ff01007387 */ /* 0x0005e80000100800 */
[----:B------:R2:W-:Y:S04]  /*2460*/  STL [R1+0xc], RZ ;  /* 0x00000cff01007387 */ /* 0x0005e80000100800 */
[----:B------:R2:W-:Y:S04]  /*2470*/  STL [R1+0x8], RZ ;  /* 0x000008ff01007387 */ /* 0x0005e80000100800 */
[----:B------:R2:W-:Y:S04]  /*2480*/  STL [R1+0x4], RZ ;  /* 0x000004ff01007387 */ /* 0x0005e80000100800 */
[----:B------:R2:W-:Y:S01]  /*2490*/  STL [R1], RZ ;  /* 0x000000ff01007387 */ /* 0x0005e20000100800 */
[----:B------:R-:W-:Y:S01]  /*24a0*/  QGMMA.64x128x32.F32.E4M3.E4M3 R88, gdesc[UR16], R88 ;  /* 0x01e00000105879f3 */ /* 0x000fe20008700858 */
[----:B------:R-:W-:Y:S01]  /*24b0*/  UIADD3 UR16, UR7, 0x202, URZ ;  /* 0x0000020207107890 */ /* 0x000fe2000fffe03f */
[----:B------:R-:W-:-:S02]  /*24c0*/  UMOV UR17, 0x80000020 ;  /* 0x8000002000117882 */ /* 0x000fc40000000000 */
[----:B------:R-:W-:Y:S02]  /*24d0*/  ULDC UR7, c[0x0][0x50c] ;  /* 0x0001430000077ab9 */ /* 0x000fe40000000800 */
[----:B------:R-:W-:-:S04]  /*24e0*/  UISETP.NE.AND UP0, UPT, UR7, 0x2, UPT ;  /* 0x000000020700788c */ /* 0x000fc8000bf05270 */
[----:B------:R-:W-:Y:S02]  /*24f0*/  USEL UR7, URZ, 0x1, UP0 ;  /* 0x000000013f077887 */ /* 0x000fe40008000000 */
[----:B------:R-:W-:Y:S04]  /*2500*/  QGMMA.64x128x32.F32.E4M3.E4M3 R24, gdesc[UR16], R24, gsb0 ;  /* 0x01e00000101879f3 */ /* 0x000fe80008000818 */
[----:B------:R-:W-:-:S13]  /*2510*/  ISETP.NE.AND P0, PT, RZ, UR7, PT ;  /* 0x00000007ff007c0c */ /* 0x000fda000bf05270 */
[----:B--2---:R-:W-:Y:S05]  /*2520*/  @!P0 BRA `(.L_x_22) ;  /* 0x0000000800808947 */ /* 0x004fea0003800000 */
[----:B------:R-:W-:Y:S02]  /*2530*/  WARPGROUP.DEPBAR.LE gsb0, 0x0 ;  /* 0x00008000000079c5 */ /* 0x000fe40000010000 */
[----:B------:R-:W-:-:S01]  /*2540*/  FADD R227, RZ, R58 ;  /* 0x0000003affe37221 */ /* 0x000fc20000000000 */
[----:B------:R-:W-:Y:S01]  /*2550*/  FADD R226, RZ, R88 ;  /* 0x00000058ffe27221 */ /* 0x000fe20000000000 */
[----:B------:R-:W-:-:S01]  /*2560*/  FADD R225, RZ, R89 ;  /* 0x00000059ffe17221 */ /* 0x000fc20000000000 */
[----:B------:R-:W-:Y:S01]  /*2570*/  FADD R224, RZ, R90 ;  /* 0x0000005affe07221 */ /* 0x000fe20000000000 */
[----:B------:R-:W-:-:S01]  /*2580*/  FADD R223, RZ, R91 ;  /* 0x0000005bffdf7221 */ /* 0x000fc20000000000 */
[----:B------:R0:W-:Y:S01]  /*2590*/  STL [R1], R227 ;  /* 0x000000e301007387 */ /* 0x0001e20000100800 */
[----:B------:R-:W-:-:S01]  /*25a0*/  FADD R222, RZ, R92 ;  /* 0x0000005cffde7221 */ /* 0x000fc20000000000 */
[----:B------:R-:W-:Y:S01]  /*25b0*/  FADD R221, RZ, R93 ;  /* 0x0000005dffdd7221 */ /* 0x000fe20000000000 */
[----:B------:R-:W-:-:S01]  /*25c0*/  FADD R220, RZ, R94 ;  /* 0x0000005effdc7221 */ /* 0x000fc20000000000 */
[----:B------:R-:W-:Y:S01]  /*25d0*/  FADD R219, RZ, R95 ;  /* 0x0000005fffdb7221 */ /* 0x000fe20000000000 */
[----:B------:R-:W-:-:S01]  /*25e0*/  FADD R218, RZ, R96 ;  /* 0x00000060ffda7221 */ /* 0x000fc20000000000 */
[----:B------:R-:W-:Y:S01]  /*25f0*/  FADD R217, RZ, R97 ;  /* 0x00000061ffd97221 */ /* 0x000fe20000000000 */
[----:B------:R-:W-:-:S01]  /*2600*/  FADD R216, RZ, R98 ;  /* 0x00000062ffd87221 */ /* 0x000fc20000000000 */
[----:B------:R-:W-:Y:S01]  /*2610*/  FADD R215, RZ, R99 ;  /* 0x00000063ffd77221 */ /* 0x000fe20000000000 */
[----:B------:R-:W-:-:S01]  /*2620*/  FADD R214, RZ, R100 ;  /* 0x00000064ffd67221 */ /* 0x000fc20000000000 */
[----:B0-----:R-:W-:Y:S01]  /*2630*/  FADD R227, RZ, R59 ;  /* 0x0000003bffe37221 */ /* 0x001fe20000000000 */
[----:B------:R-:W-:-:S01]  /*2640*/  FADD R213, RZ, R101 ;  /* 0x00000065ffd57221 */ /* 0x000fc20000000000 */
[----:B------:R-:W-:Y:S01]  /*2650*/  FADD R212, RZ, R102 ;  /* 0x00000066ffd47221 */ /* 0x000fe20000000000 */
[----:B------:R-:W-:-:S01]  /*2660*/  FADD R211, RZ, R103 ;  /* 0x00000067ffd37221 */ /* 0x000fc20000000000 */
[----:B------:R-:W-:Y:S01]  /*2670*/  FADD R210, RZ, R104 ;  /* 0x00000068ffd27221 */ /* 0x000fe20000000000 */
[----:B------:R0:W-:Y:S01]  /*2680*/  STL [R1+0x4], R227 ;  /* 0x000004e301007387 */ /* 0x0001e20000100800 */
        /* <DEDUP_REMOVED lines=93> */
[----:B------:R-:W-:Y:S01]  /*2c60*/  UMOV UR6, URZ ;  /* 0x0000003f00067c82 */ /* 0x000fe20008000000 */
[----:B0-----:R-:W-:-:S05]  /*2c70*/  FADD R227, RZ, R66 ;  /* 0x00000042ffe37221 */ /* 0x001fca0000000000 */
[----:B------:R0:W-:Y:S02]  /*2c80*/  STL [R1+0x20], R227 ;  /* 0x000020e301007387 */ /* 0x0001e40000100800 */
        /* <DEDUP_REMOVED lines=42> */
.L_x_22:
[----:B------:R-:W-:-:S04]  /*2f30*/  UIADD3 UR12, UR5, 0x1, URZ ;  /* 0x00000001050c7890 */ /* 0x000fc8000fffe03f */
[----:B------:R-:W-:-:S04]  /*2f40*/  UISETP.NE.AND UP0, UPT, UR12, 0x5, UPT ;  /* 0x000000050c00788c */ /* 0x000fc8000bf05270 */
[----:B------:R-:W-:Y:S02]  /*2f50*/  USEL UR8, URZ, 0x1, UP0 ;  /* 0x000000013f087887 */ /* 0x000fe40008000000 */
[----:B------:R-:W-:Y:S02]  /*2f60*/  USEL UR12, UR12, URZ, UP0 ;  /* 0x0000003f0c0c7287 */ /* 0x000fe40008000000 */
[----:B------:R-:W-:-:S06]  /*2f70*/  ULOP3.LUT UR8, UR4, UR8, URZ, 0x3c, !UPT ;  /* 0x0000000804087292 */ /* 0x000fcc000f8e3c3f */
[----:B0-----:R-:W-:Y:S01]  /*2f80*/  IMAD.U32 R227, RZ, RZ, UR8 ;  /* 0x00000008ffe37e24 */ /* 0x001fe2000f8e00ff */
[----:B------:R-:W-:-:S06]  /*2f90*/  UMOV UR8, 0x1 ;  /* 0x0000000100087882 */ /* 0x000fcc0000000000 */
.L_x_17:
[----:B------:R-:W-:-:S04]  /*2fa0*/  UISETP.LT.AND UP0, UPT, UR9, 0x1, UPT ;  /* 0x000000010900788c */ /* 0x000fc8000bf01270 */
[----:B------:R-:W-:-:S04]  /*2fb0*/  USEL UR16, UR9, 0x1, UP0 ;  /* 0x0000000109107887 */ /* 0x000fc80008000000 */
[----:B------:R-:W-:-:S04]  /*2fc0*/  UIADD3 UR16, UR9, -UR16, URZ ;  /* 0x8000001009107290 */ /* 0x000fc8000fffe03f */
[----:B------:R-:W-:-:S06]  /*2fd0*/  UISETP.GE.AND UP0, UPT, UR16, 0x1, UPT ;  /* 0x000000011000788c */ /* 0x000fcc000bf06270 */
[----:B------:R-:W-:-:S13]  /*2fe0*/  PLOP3.LUT P0, PT, PT, PT, UP0, 0x80, 0x0 ;  /* 0x000000000000781c */ /* 0x000fda0003f0f008 */
[----:B------:R-:W-:Y:S05]  /*2ff0*/  @!P0 BRA `(.L_x_23) ;  /* 0x0000001000c48947 */ /* 0x000fea0003800000 */
[----:B------:R-:W-:Y:S01]  /*3000*/  IMAD.U32 R228, RZ, RZ, UR16 ;  /* 0x00000010ffe47e24 */ /* 0x000fe2000f8e00ff */
[----:B------:R-:W-:Y:S01]  /*3010*/  UMOV UR24, UR5 ;  /* 0x0000000500187c82 */ /* 0x000fe20008000000 */
[----:B------:R-:W-:-:S05]  /*3020*/  ULDC UR25, c[0x0][0x50c] ;  /* 0x0001430000197ab9 */ /* 0x000fca0000000800 */
.L_x_31:
[----:B------:R-:W-:-:S06]  /*3030*/  UISETP.NE.AND UP0, UPT, UR23, 0x3, UPT ;  /* 0x000000031700788c */ /* 0x000fcc000bf05270 */
[----:B------:R-:W-:-:S13]  /*3040*/  PLOP3.LUT P1, PT, PT, PT, UP0, 0x80, 0x0 ;  /* 0x000000000000781c */ /* 0x000fda0003f2f008 */
[----:B-1---5:R-:W-:Y:S05]  /*3050*/  @!P1 BRA `(.L_x_24) ;  /* 0x0000000000049947 */ /* 0x022fea0003800000 */
[----:B------:R-:W-:Y:S01]  /*3060*/  BPT.TRAP 0x1 ;  /* 0x000000040000795c */ /* 0x000fe20000300000 */
.L_x_24:
[----:B------:R-:W0:Y:S01]  /*3070*/  S2UR UR16, SR_CgaCtaId ;  /* 0x00000000001079c3 */ /* 0x000e220000008800 */
[----:B------:R-:W-:Y:S01]  /*3080*/  UMOV UR10, 0x400 ;  /* 0x00000400000a7882 */ /* 0x000fe20000000000 */
[----:B------:R-:W-:Y:S01]  /*3090*/  SHF.L.U32 R229, R227, 0x1f, RZ ;  /* 0x0000001fe3e57819 */ /* 0x000fe200000006ff */
[----:B0-----:R-:W-:-:S04]  /*30a0*/  ULEA UR10, UR16, UR10, 0x18 ;  /* 0x0000000a100a7291 */ /* 0x001fc8000f8ec03f */
[----:B------:R-:W-:-:S09]  /*30b0*/  ULEA UR16, UR12, UR10, 0x3 ;  /* 0x0000000a0c107291 */ /* 0x000fd2000f8e183f */
[----:B------:R0:W1:Y:S01]  /*30c0*/  SYNCS.PHASECHK.TRANS64.TRYWAIT P0, [UR16], R229 ;  /* 0x000000e5ff0075a7 */ /* 0x0000620008000150 */
[----:B------:R-:W-:Y:S05]  /*30d0*/  @!P1 BRA `(.L_x_25) ;  /* 0x0000000000049947 */ /* 0x000fea0003800000 */
[----:B------:R-:W-:Y:S01]  /*30e0*/  BPT.TRAP 0x1 ;  /* 0x000000040000795c */ /* 0x000fe20000300000 */
.L_x_25:
[----:B-1----:R-:W-:Y:S05]  /*30f0*/  @P0 BRA `(.L_x_26) ;  /* 0x0000000000080947 */ /* 0x002fea0003800000 */
[----:B------:R-:W1:Y:S02]  /*3100*/  SYNCS.PHASECHK.TRANS64.TRYWAIT P0, [UR16], R229 ;  /* 0x000000e5ff0075a7 */ /* 0x000e640008000150 */
[----:B-1----:R-:W-:Y:S05]  /*3110*/  @!P0 BRA `(.L_x_27) ;  /* 0x000000d400808947 */ /* 0x002fea0003800000 */
.L_x_26:
[----:B------:R-:W-:Y:S01]  /*3120*/  UIADD3 UR16, UR10, 0x14100, URZ ;  /* 0x000141000a107890 */ /* 0x000fe2000fffe03f */
[----:B------:R-:W-:Y:S01]  /*3130*/  WARPGROUP.ARRIVE ;  /* 0x00000000000079c5 */ /* 0x000fe20000000000 */
[----:B------:R-:W-:Y:S02]  /*3140*/  UISETP.NE.AND UP0, UPT, UR7, URZ, UPT ;  /* 0x0000003f0700728c */ /* 0x000fe4000bf05270 */
[----:B------:R-:W-:Y:S02]  /*3150*/  USHF.R.U32.HI UR16, URZ, 0x4, UR16 ;  /* 0x000000043f107899 */ /* 0x000fe40008011610 */
[----:B------:R-:W-:Y:S02]  /*3160*/  USEL UR8, UR8, URZ, !UP0 ;  /* 0x0000003f08087287 */ /* 0x000fe4000c000000 */
[----:B------:R-:W-:Y:S02]  /*3170*/  ULOP3.LUT UR16, UR16, 0x3fff, URZ, 0xc0, !UPT ;  /* 0x00003fff10107892 */ /* 0x000fe4000f8ec03f */
[----:B------:R-:W-:-:S02]  /*3180*/  UISETP.NE.U32.AND UP0, UPT, UR8, URZ, UPT ;  /* 0x0000003f0800728c */ /* 0x000fc4000bf05070 */
[----:B------:R-:W-:Y:S02]  /*3190*/  ULOP3.LUT UR7, UR11, 0x10000, URZ, 0xfc, !UPT ;  /* 0x000100000b077892 */ /* 0x000fe4000f8efc3f */
[----:B------:R-:W-:Y:S02]  /*31a0*/  ULOP3.LUT UR8, UR16, 0x10000, URZ, 0xfc, !UPT ;  /* 0x0001000010087892 */ /* 0x000fe4000f8efc3f */
[----:B------:R-:W-:Y:S02]  /*31b0*/  ULEA UR7, UR12, UR7, 0xa ;  /* 0x000000070c077291 */ /* 0x000fe4000f8e503f */
[----:B------:R-:W-:Y:S01]  /*31c0*/  ULEA UR8, UR12, UR8, 0x9 ;  /* 0x000000080c087291 */ /* 0x000fe2000f8e483f */
[----:B------:R-:W-:Y:S01]  /*31d0*/  UMOV UR17, 0x80000020 ;  /* 0x8000002000117882 */ /* 0x000fe20000000000 */
[----:B------:R-:W-:Y:S01]  /*31e0*/  UMOV UR19, 0x80000020 ;  /* 0x8000002000137882 */ /* 0x000fe20000000000 */
[----:B------:R-:W-:Y:S02]  /*31f0*/  UIADD3 UR6, UR6, 0x2, URZ ;  /* 0x0000000206067890 */ /* 0x000fe4000fffe03f */
[----:B------:R-:W-:-:S02]  /*3200*/  UMOV UR16, UR7 ;  /* 0x0000000700107c82 */ /* 0x000fc40008000000 */
[----:B------:R-:W-:Y:S02]  /*3210*/  UMOV UR18, UR8 ;  /* 0x0000000800127c82 */ /* 0x000fe40008000000 */
[----:B------:R-:W-:Y:S01]  /*3220*/  QGMMA.64x128x32.F32.E4M3.E4M3 R88, gdesc[UR16], R88, UP0 ;  /* 0x01e00000105879f3 */ /* 0x000fe2000bf00858 */
[----:B------:R-:W-:Y:S01]  /*3230*/  UIADD3 UR16, UR7, 0x200, URZ ;  /* 0x0000020007107890 */ /* 0x000fe2000fffe03f */
[----:B------:R-:W-:-:S10]  /*3240*/  UMOV UR17, 0x80000020 ;  /* 0x8000002000117882 */ /* 0x000fd40000000000 */
[----:B------:R-:W-:Y:S01]  /*3250*/  QGMMA.64x128x32.F32.E4M3.E4M3 R24, gdesc[UR16], R24, UP0 ;  /* 0x01e00000101879f3 */ /* 0x000fe2000bf00818 */
[----:B------:R-:W-:Y:S02]  /*3260*/  UIADD3 UR16, UR7, 0x2, URZ ;  /* 0x0000000207107890 */ /* 0x000fe4000fffe03f */
[----:B------:R-:W-:Y:S01]  /*3270*/  UIADD3 UR18, UR8, 0x2, URZ ;  /* 0x0000000208127890 */ /* 0x000fe2000fffe03f */
[----:B------:R-:W-:Y:S01]  /*3280*/  UMOV UR17, 0x80000020 ;  /* 0x8000002000117882 */ /* 0x000fe20000000000 */
[----:B------:R-:W-:Y:S01]  /*3290*/  UMOV UR19, 0x80000020 ;  /* 0x8000002000137882 */ /* 0x000fe20000000000 */
[----:B------:R-:W-:-:S06]  /*32a0*/  UISETP.NE.AND UP0, UPT, UR6, UR25, UPT ;  /* 0x000000190600728c */ /* 0x000fcc000bf05270 */
[----:B------:R-:W-:Y:S01]  /*32b0*/  QGMMA.64x128x32.F32.E4M3.E4M3 R88, gdesc[UR16], R88 ;  /* 0x01e00000105879f3 */ /* 0x000fe20008700858 */
[----:B------:R-:W-:Y:S01]  /*32c0*/  UIADD3 UR16, UR7, 0x202, URZ ;  /* 0x0000020207107890 */ /* 0x000fe2000fffe03f */
[----:B------:R-:W-:Y:S01]  /*32d0*/  UMOV UR17, 0x80000020 ;  /* 0x8000002000117882 */ /* 0x000fe20000000000 */
[----:B------:R-:W-:-:S06]  /*32e0*/  USEL UR7, URZ, 0x1, UP0 ;  /* 0x000000013f077887 */ /* 0x000fcc0008000000 */
[----:B------:R-:W-:-:S03]  /*32f0*/  ISETP.NE.AND P0, PT, RZ, UR7, PT ;  /* 0x00000007ff007c0c */ /* 0x000fc6000bf05270 */
[----:B------:R-:W-:Y:S03]  /*3300*/  QGMMA.64x128x32.F32.E4M3.E4M3 R24, gdesc[UR16], R24, gsb0 ;  /* 0x01e00000101879f3 */ /* 0x000fe60008000818 */
[----:B------:R-:W-:-:S07]  /*3310*/  WARPGROUP.DEPBAR.LE gsb0, 0x1 ;  /* 0x00008000000079c5 */ /* 0x000fce0000010100 */
[----:B------:R-:W-:Y:S05]  /*3320*/  @!P0 BRA `(.L_x_28) ;  /* 0x0000000c00808947 */ /* 0x000fea0003800000 */
[----:B------:R-:W-:Y:S02]  /*3330*/  WARPGROUP.DEPBAR.LE gsb0, 0x0 ;  /* 0x00008000000079c5 */ /* 0x000fe40000010000 */
[----:B------:R-:W-:-:S01]  /*3340*/  FADD R226, R88, R226 ;  /* 0x000000e258e27221 */ /* 0x000fc20000000000 */
[----:B------:R-:W-:Y:S01]  /*3350*/  FADD R225, R89, R225 ;  /* 0x000000e159e17221 */ /* 0x000fe20000000000 */
[----:B------:R1:W-:Y:S01]  /*3360*/  STL [R1+0x90], R227 ;  /* 0x000090e301007387 */ /* 0x0003e20000100800 */
[----:B------:R-:W-:-:S01]  /*3370*/  FADD R224, R90, R224 ;  /* 0x000000e05ae07221 */ /* 0x000fc20000000000 */
[----:B------:R-:W-:Y:S01]  /*3380*/  FADD R223, R91, R223 ;  /* 0x000000df5bdf7221 */ /* 0x000fe20000000000 */
[----:B------:R-:W-:-:S01]  /*3390*/  FADD R222, R92, R222 ;  /* 0x000000de5cde7221 */ /* 0x000fc20000000000 */
[----:B------:R-:W-:Y:S01]  /*33a0*/  FADD R221, R93, R221 ;  /* 0x000000dd5ddd7221 */ /* 0x000fe20000000000 */
[----:B-1----:R-:W2:Y:S04]  /*33b0*/  LDL.LU R227, [R1+0x30] ;  /* 0x0000300001e37983 */ /* 0x002ea80000300800 */
[----:B------:R1:W-:Y:S01]  /*33c0*/  STL [R1+0x94], R226 ;  /* 0x000094e201007387 */ /* 0x0003e20000100800 */
[----:B------:R-:W-:-:S01]  /*33d0*/  FADD R220, R94, R220 ;  /* 0x000000dc5edc7221 */ /* 0x000fc20000000000 */
[----:B------:R-:W-:-:S02]  /*33e0*/  FADD R219, R95, R219 ;  /* 0x000000db5fdb7221 */ /* 0x000fc40000000000 */
[----:B-1----:R-:W3:Y:S04]  /*33f0*/  LDL.LU R226, [R1+0x2c] ;  /* 0x00002c0001e27983 */ /* 0x002ee80000300800 */
[----:B------:R1:W-:Y:S01]  /*3400*/  STL [R1+0x98], R225 ;  /* 0x000098e101007387 */ /* 0x0003e20000100800 */
[----:B------:R-:W-:-:S03]  /*3410*/  FADD R218, R96, R218 ;  /* 0x000000da60da7221 */ /* 0x000fc60000000000 */
[----:B-1----:R-:W4:Y:S04]  /*3420*/  LDL.LU R225, [R1+0x28] ;  /* 0x0000280001e17983 */ /* 0x002f280000300800 */
        /* <DEDUP_REMOVED lines=9> */
[----:B------:R1:W-:Y:S04]  /*34c0*/  STL [R1+0xa8], R221 ;  /* 0x0000a8dd01007387 */ /* 0x0003e80000100800 */
        /* <DEDUP_REMOVED lines=12> */
[----:B-1----:R-:W4:Y:S01]  /*3590*/  LDL.LU R215, [R1] ;  /* 0x0000000001d77983 */ /* 0x002f220000300800 */
[----:B------:R-:W-:-:S01]  /*35a0*/  FADD R214, R100, R214 ;  /* 0x000000d664d67221 */ /* 0x000fc20000000000 */
[----:B------:R-:W-:Y:S01]  /*35b0*/  FADD R213, R101, R213 ;  /* 0x000000d565d57221 */ /* 0x000fe20000000000 */
[----:B------:R-:W-:-:S01]  /*35c0*/  FADD R212, R102, R212 ;  /* 0x000000d466d47221 */ /* 0x000fc20000000000 */
[----:B------:R-:W-:Y:S01]  /*35d0*/  FADD R211, R103, R211 ;  /* 0x000000d367d37221 */ /* 0x000fe20000000000 */
[----:B------:R-:W-:-:S01]  /*35e0*/  FADD R210, R104, R210 ;  /* 0x000000d268d27221 */ /* 0x000fc20000000000 */
[----:B------:R-:W-:Y:S01]  /*35f0*/  STL [R1+0xc4], R214 ;  /* 0x0000c4d601007387 */ /* 0x000fe20000100800 */
        /* <DEDUP_REMOVED lines=11> */
[----:B------:R1:W-:Y:S01]  /*36b0*/  STL [R1+0xd0], R211 ;  /* 0x0000d0d301007387 */ /* 0x0003e20000100800 */
[----:B------:R-:W-:-:S01]  /*36c0*/  FADD R200, R114, R200 ;  /* 0x000000c872c87221 */ /* 0x000fc20000000000 */
[----:B------:R-:W-:Y:S01]  /*36d0*/  FADD R199, R115, R199 ;  /* 0x000000c773c77221 */ /* 0x000fe20000000000 */
        /* <DEDUP_REMOVED lines=69> */
[----:B-----5:R-:W-:Y:S01]  /*3b30*/  FADD R0, R57, R0 ;  /* 0x0000000039007221 */ /* 0x020fe20000000000 */
[----:B--2---:R-:W-:-:S01]  /*3b40*/  FADD R227, R70, R227 ;  /* 0x000000e346e37221 */ /* 0x004fc20000000000 */
[----:B---3--:R-:W-:Y:S01]  /*3b50*/  FADD R226, R69, R226 ;  /* 0x000000e245e27221 */ /* 0x008fe20000000000 */
[----:B----4-:R-:W-:-:S01]  /*3b60*/  FADD R225, R68, R225 ;  /* 0x000000e144e17221 */ /* 0x010fc20000000000 */
        /* <DEDUP_REMOVED lines=9> */
[----:B------:R-:W-:-:S05]  /*3c00*/  FADD R215, R58, R215 ;  /* 0x000000d73ad77221 */ /* 0x000fca0000000000 */
[----:B------:R2:W-:Y:S04]  /*3c10*/  STL [R1], R215 ;  /* 0x000000d701007387 */ /* 0x0005e80000100800 */
[----:B------:R3:W-:Y:S04]  /*3c20*/  STL [R1+0x4], R216 ;  /* 0x000004d801007387 */ /* 0x0007e80000100800 */
        /* <DEDUP_REMOVED lines=8> */
[----:B-1----:R-:W4:Y:S04]  /*3cb0*/  LDL.LU R211, [R1+0x34] ;  /* 0x0000340001d37983 */ /* 0x002f280000300800 */
[----:B------:R1:W-:Y:S04]  /*3cc0*/  STL [R1+0x28], R225 ;  /* 0x000028e101007387 */ /* 0x0003e80000100800 */
[----:B------:R-:W4:Y:S04]  /*3cd0*/  LDL.LU R212, [R1+0x38] ;  /* 0x0000380001d47983 */ /* 0x000f280000300800 */
[----:B------:R1:W-:Y:S04]  /*3ce0*/  STL [R1+0x2c], R226 ;  /* 0x00002ce201007387 */ /* 0x0003e80000100800 */
[----:B------:R-:W4:Y:S04]  /*3cf0*/  LDL.LU R213, [R1+0x3c] ;  /* 0x00003c0001d57983 */ /* 0x000f280000300800 */
[----:B------:R1:W-:Y:S04]  /*3d00*/  STL [R1+0x30], R227 ;  /* 0x000030e301007387 */ /* 0x0003e80000100800 */
[----:B------:R-:W4:Y:S04]  /*3d10*/  LDL.LU R214, [R1+0x40] ;  /* 0x0000400001d67983 */ /* 0x000f280000300800 */
[----:B--2---:R-:W2:Y:S04]  /*3d20*/  LDL.LU R215, [R1+0x44] ;  /* 0x0000440001d77983 */ /* 0x004ea80000300800 */
[----:B---3--:R-:W3:Y:S04]  /*3d30*/  LDL.LU R216, [R1+0x48] ;  /* 0x0000480001d87983 */ /* 0x008ee80000300800 */
[----:B----4-:R-:W4:Y:S04]  /*3d40*/  LDL.LU R217, [R1+0x4c] ;  /* 0x00004c0001d97983 */ /* 0x010f280000300800 */
[----:B0-----:R-:W4:Y:S04]  /*3d50*/  LDL.LU R218, [R1+0x50] ;  /* 0x0000500001da7983 */ /* 0x001f280000300800 */
[----:B------:R-:W4:Y:S04]  /*3d60*/  LDL.LU R219, [R1+0x54] ;  /* 0x0000540001db7983 */ /* 0x000f280000300800 */
[----:B------:R-:W4:Y:S04]  /*3d70*/  LDL.LU R220, [R1+0x58] ;  /* 0x0000580001dc7983 */ /* 0x000f280000300800 */
[----:B------:R-:W4:Y:S04]  /*3d80*/  LDL.LU R221, [R1+0x5c] ;  /* 0x00005c0001dd7983 */ /* 0x000f280000300800 */
[----:B------:R-:W4:Y:S04]  /*3d90*/  LDL.LU R222, [R1+0x60] ;  /* 0x0000600001de7983 */ /* 0x000f280000300800 */
[----:B------:R-:W4:Y:S04]  /*3da0*/  LDL.LU R223, [R1+0x64] ;  /* 0x0000640001df7983 */ /* 0x000f280000300800 */
[----:B------:R-:W4:Y:S04]  /*3db0*/  LDL.LU R224, [R1+0x68] ;  /* 0x0000680001e07983 */ /* 0x000f280000300800 */
[----:B-1----:R-:W4:Y:S04]  /*3dc0*/  LDL.LU R225, [R1+0x6c] ;  /* 0x00006c0001e17983 */ /* 0x002f280000300800 */
[----:B------:R-:W4:Y:S04]  /*3dd0*/  LDL.LU R226, [R1+0x70] ;  /* 0x0000700001e27983 */ /* 0x000f280000300800 */
[----:B------:R-:W4:Y:S01]  /*3de0*/  LDL.LU R227, [R1+0x74] ;  /* 0x0000740001e37983 */ /* 0x000f220000300800 */
[----:B------:R-:W-:-:S05]  /*3df0*/  FADD R211, R71, R211 ;  /* 0x000000d347d37221 */ /* 0x000fca0000000000 */
[----:B------:R0:W-:Y:S01]  /*3e00*/  STL [R1+0x34], R211 ;  /* 0x000034d301007387 */ /* 0x0001e20000100800 */
[----:B------:R-:W-:-:S03]  /*3e10*/  FADD R212, R72, R212 ;  /* 0x000000d448d47221 */ /* 0x000fc60000000000 */
[----:B0-----:R1:W5:Y:S01]  /*3e20*/  LDL.LU R211, [R1+0xd0] ;  /* 0x0000d00001d37983 */ /* 0x0013620000300800 */
[----:B------:R-:W-:-:S03]  /*3e30*/  FADD R213, R73, R213 ;  /* 0x000000d549d57221 */ /* 0x000fc60000000000 */
[----:B------:R0:W-:Y:S01]  /*3e40*/  STL [R1+0x38], R212 ;  /* 0x000038d401007387 */ /* 0x0001e20000100800 */
[----:B------:R-:W-:-:S01]  /*3e50*/  FADD R214, R74, R214 ;  /* 0x000000d64ad67221 */ /* 0x000fc20000000000 */
[----:B--2---:R-:W-:Y:S02]  /*3e60*/  FADD R215, R75, R215 ;  /* 0x000000d74bd77221 */ /* 0x004fe40000000000 */
[----:B0-----:R1:W5:Y:S01]  /*3e70*/  LDL.LU R212, [R1+0xcc] ;  /* 0x0000cc0001d47983 */ /* 0x0013620000300800 */
[----:B---3--:R-:W-:-:S03]  /*3e80*/  FADD R216, R76, R216 ;  /* 0x000000d84cd87221 */ /* 0x008fc60000000000 */
[----:B------:R0:W-:Y:S01]  /*3e90*/  STL [R1+0x3c], R213 ;  /* 0x00003cd501007387 */ /* 0x0001e20000100800 */
[----:B----4-:R-:W-:-:S03]  /*3ea0*/  FADD R217, R77, R217 ;  /* 0x000000d94dd97221 */ /* 0x010fc60000000000 */
[----:B0-----:R1:W5:Y:S01]  /*3eb0*/  LDL.LU R213, [R1+0xc8] ;  /* 0x0000c80001d57983 */ /* 0x0013620000300800 */
[----:B------:R-:W-:-:S03]  /*3ec0*/  FADD R218, R78, R218 ;  /* 0x000000da4eda7221 */ /* 0x000fc60000000000 */
[----:B------:R0:W-:Y:S01]  /*3ed0*/  STL [R1+0x40], R214 ;  /* 0x000040d601007387 */ /* 0x0001e20000100800 */
[----:B------:R-:W-:-:S01]  /*3ee0*/  FADD R219, R79, R219 ;  /* 0x000000db4fdb7221 */ /* 0x000fc20000000000 */
[----:B------:R-:W-:Y:S02]  /*3ef0*/  FADD R220, R80, R220 ;  /* 0x000000dc50dc7221 */ /* 0x000fe40000000000 */
[----:B0-----:R1:W5:Y:S04]  /*3f00*/  LDL.LU R214, [R1+0xc4] ;  /* 0x0000c40001d67983 */ /* 0x0013680000300800 */
[----:B------:R0:W-:Y:S01]  /*3f10*/  STL [R1+0x44], R215 ;  /* 0x000044d701007387 */ /* 0x0001e20000100800 */
[----:B------:R-:W-:-:S01]  /*3f20*/  FADD R221, R81, R221 ;  /* 0x000000dd51dd7221 */ /* 0x000fc20000000000 */
[----:B------:R-:W-:-:S02]  /*3f30*/  FADD R222, R82, R222 ;  /* 0x000000de52de7221 */ /* 0x000fc40000000000 */
[----:B0-----:R1:W5:Y:S04]  /*3f40*/  LDL.LU R215, [R1+0xc0] ;  /* 0x0000c00001d77983 */ /* 0x0013680000300800 */
[----:B------:R0:W-:Y:S01]  /*3f50*/  STL [R1+0x48], R216 ;  /* 0x000048d801007387 */ /* 0x0001e20000100800 */
[----:B------:R-:W-:-:S03]  /*3f60*/  FADD R223, R83, R223 ;  /* 0x000000df53df7221 */ /* 0x000fc60000000000 */
        /* <DEDUP_REMOVED lines=13> */
[----:B------:R0:W-:Y:S04]  /*4040*/  STL [R1+0x5c], R221 ;  /* 0x00005cdd01007387 */ /* 0x0001e80000100800 */
        /* <DEDUP_REMOVED lines=12> */
[----:B0-----:R1:W5:Y:S01]  /*4110*/  LDL.LU R227, [R1+0x90] ;  /* 0x0000900001e37983 */ /* 0x0013620000300800 */
[----:B------:R-:W-:-:S05]  /*4120*/  UMOV UR6, URZ ;  /* 0x0000003f00067c82 */ /* 0x000fca0008000000 */
.L_x_28:
[----:B------:R-:W-:Y:S05]  /*4130*/  @!P1 BRA `(.L_x_29) ;  /* 0x0000000000049947 */ /* 0x000fea0003800000 */
[----:B------:R-:W-:Y:S01]  /*4140*/  BPT.TRAP 0x1 ;  /* 0x000000040000795c */ /* 0x000fe20000300000 */
.L_x_29:
[----:B------:R2:W-:Y:S04]  /*4150*/  STL [R1+0x94], R2 ;  /* 0x0000940201007387 */ /* 0x0005e80000100800 */
[----:B--2---:R-:W2:Y:S04]  /*4160*/  LDL R2, [R1+0x78] ;  /* 0x0000780001027983 */ /* 0x004ea80000100800 */
[----:B-----5:R3:W-:Y:S04]  /*4170*/  STL [R1+0x90], R0 ;  /* 0x0000900001007387 */ /* 0x0207e80000100800 */
[----:B---3--:R-:W3:Y:S01]  /*4180*/  LDL R0, [R1+0x7c] ;  /* 0x00007c0001007983 */ /* 0x008ee20000100800 */
[----:B0-----:R-:W-:Y:S01]  /*4190*/  IMAD.U32 R229, RZ, RZ, UR24 ;  /* 0x00000018ffe57e24 */ /* 0x001fe2000f8e00ff */
[----:B--2---:R-:W-:-:S02]  /*41a0*/  ISETP.NE.AND P0, PT, R2, RZ, PT ;  /* 0x000000ff0200720c */ /* 0x004fc40003f05270 */
[----:B------:R0:W5:Y:S11]  /*41b0*/  LDL.LU R2, [R1+0x94] ;  /* 0x0000940001027983 */ /* 0x0001760000300800 */
[----:B------:R-:W-:-:S05]  /*41c0*/  @P0 LEA R229, R229, UR10, 0x3 ;  /* 0x0000000ae5e50c11 */ /* 0x000fca000f8e18ff */
[----:B------:R-:W-:-:S05]  /*41d0*/  @P0 VIADD R229, R229, 0x28 ;  /* 0x00000028e5e50836 */ /* 0x000fca0000000000 */
[----:B---3--:R-:W-:Y:S02]  /*41e0*/  @P0 PRMT R229, R0, 0x654, R229 ;  /* 0x0000065400e50816 */ /* 0x008fe400000000e5 */
[----:B------:R0:W5:Y:S01]  /*41f0*/  LDL.LU R0, [R1+0x90] ;  /* 0x0000900001007983 */ /* 0x0001620000300800 */
[----:B------:R-:W-:Y:S01]  /*4200*/  UISETP.GT.U32.AND UP0, UPT, UR13, 0x1, UPT ;  /* 0x000000010d00788c */ /* 0x000fe2000bf04070 */
[----:B------:R0:W-:Y:S05]  /*4210*/  @P0 SYNCS.ARRIVE.TRANS64.RED.A1T0 RZ, [R229+URZ], RZ ;  /* 0x000000ffe5ff09a7 */ /* 0x0001ea000810043f */
[----:B------:R-:W-:-:S13]  /*4220*/  PLOP3.LUT P0, PT, PT, PT, UP0, 0x80, 0x0 ;  /* 0x000000000000781c */ /* 0x000fda0003f0f008 */
[----:B0-----:R-:W-:Y:S05]  /*4230*/  @P0 BRA `(.L_x_30) ;  /* 0x0000000000040947 */ /* 0x001fea0003800000 */
[----:B------:R-:W-:Y:S01]  /*4240*/  BPT.TRAP 0x1 ;  /* 0x000000040000795c */ /* 0x000fe20000300000 */
.L_x_30:
[----:B------:R-:W-:Y:S01]  /*4250*/  UIADD3 UR12, UR12, 0x1, URZ ;  /* 0x000000010c0c7890 */ /* 0x000fe2000fffe03f */
[C---:B------:R-:W-:Y:S01]  /*4260*/  ISETP.GT.AND P0, PT, R228.reuse, 0x1, PT ;  /* 0x00000001e400780c */ /* 0x040fe20003f04270 */
[----:B------:R-:W-:Y:S01]  /*4270*/  UIADD3 UR24, UR24, 0x1, URZ ;  /* 0x0000000118187890 */ /* 0x000fe2000fffe03f */
[----:B------:R-:W-:Y:S01]  /*4280*/  VIADD R228, R228, 0xffffffff ;  /* 0xffffffffe4e47836 */ /* 0x000fe20000000000 */
[----:B------:R-:W-:Y:S02]  /*4290*/  UISETP.NE.AND UP0, UPT, UR12, 0x5, UPT ;  /* 0x000000050c00788c */ /* 0x000fe4000bf05270 */
[----:B------:R-:W-:Y:S02]  /*42a0*/  UISETP.NE.AND UP1, UPT, UR24, 0x5, UPT ;  /* 0x000000051800788c */ /* 0x000fe4000bf25270 */
[----:B------:R-:W-:Y:S02]  /*42b0*/  USEL UR8, URZ, 0x1, UP0 ;  /* 0x000000013f087887 */ /* 0x000fe40008000000 */
[----:B------:R-:W-:-:S02]  /*42c0*/  USEL UR12, UR12, URZ, UP0 ;  /* 0x0000003f0c0c7287 */ /* 0x000fc40008000000 */
[----:B------:R-:W-:Y:S02]  /*42d0*/  USEL UR24, UR24, URZ, UP1 ;  /* 0x0000003f18187287 */ /* 0x000fe40008800000 */
[----:B------:R-:W-:Y:S01]  /*42e0*/  LOP3.LUT R227, R227, UR8, RZ, 0x3c, !PT ;  /* 0x00000008e3e37c12 */ /* 0x000fe2000f8e3cff */
[----:B------:R-:W-:Y:S01]  /*42f0*/  UMOV UR8, 0x1 ;  /* 0x0000000100087882 */ /* 0x000fe20000000000 */
[----:B------:R-:W-:Y:S08]  /*4300*/  @P0 BRA `(.L_x_31) ;  /* 0xffffffec00480947 */ /* 0x000ff0000383ffff */
.L_x_23:
[----:B------:R-:W-:-:S04]  /*4310*/  UISETP.NE.AND UP0, UPT, UR6, URZ, UPT ;  /* 0x0000003f0600728c */ /* 0x000fc8000bf05270 */
[----:B------:R-:W-:-:S06]  /*4320*/  USEL UR6, URZ, 0x1, !UP0 ;  /* 0x000000013f067887 */ /* 0x000fcc000c000000 */
[----:B------:R-:W-:-:S13]  /*4330*/  ISETP.NE.AND P0, PT, RZ, UR6, PT ;  /* 0x00000006ff007c0c */ /* 0x000fda000bf05270 */
[----:B------:R-:W-:Y:S05]  /*4340*/  @!P0 BRA `(.L_x_32) ;  /* 0x0000000c00dc8947 */ /* 0x000fea0003800000 */
[----:B------:R-:W2:Y:S04]  /*4350*/  LDL.LU R227, [R1+0x74] ;  /* 0x0000740001e37983 */ /* 0x000ea80000300800 */
[----:B--2---:R0:W-:Y:S04]  /*4360*/  STL [R1+0x90], R227 ;  /* 0x000090e301007387 */ /* 0x0041e80000100800 */
[----:B0-----:R-:W2:Y:S04]  /*4370*/  LDL.LU R227, [R1+0x70] ;  /* 0x0000700001e37983 */ /* 0x001ea80000300800 */
        /* <DEDUP_REMOVED lines=55> */
[----:B0-----:R-:W2:Y:S01]  /*46f0*/  LDL.LU R227, [R1] ;  /* 0x0000000001e37983 */ /* 0x001ea20000300800 */
[----:B------:R-:W-:-:S02]  /*4700*/  WARPGROUP.DEPBAR.LE gsb0, 0x0 ;  /* 0x00008000000079c5 */ /* 0x000fc40000010000 */
[----:B------:R-:W-:Y:S01]  /*4710*/  FADD R226, R88, R226 ;  /* 0x000000e258e27221 */ /* 0x000fe20000000000 */
        /* <DEDUP_REMOVED lines=95> */
[----:B-----5:R-:W-:Y:S01]  /*4d10*/  FADD R2, R56, R2 ;  /* 0x0000000238027221 */ /* 0x020fe20000000000 */
[----:B------:R-:W-:Y:S01]  /*4d20*/  FADD R0, R57, R0 ;  /* 0x0000000039007221 */ /* 0x000fe20000000000 */
[----:B--2---:R-:W-:-:S05]  /*4d30*/  FADD R227, R58, R227 ;  /* 0x000000e33ae37221 */ /* 0x004fca0000000000 */
[----:B------:R0:W-:Y:S04]  /*4d40*/  STL [R1], R227 ;  /* 0x000000e301007387 */ /* 0x0001e80000100800 */
[----:B0-----:R-:W2:Y:S02]  /*4d50*/  LDL.LU R227, [R1+0x100] ;  /* 0x0001000001e37983 */ /* 0x001ea40000300800 */
[----:B--2---:R-:W-:-:S05]  /*4d60*/  FADD R227, R59, R227 ;  /* 0x000000e33be37221 */ /* 0x004fca0000000000 */
[----:B------:R0:W-:Y:S04]  /*4d70*/  STL [R1+0x4], R227 ;  /* 0x000004e301007387 */ /* 0x0001e80000100800 */
        /* <DEDUP_REMOVED lines=83> */
[----:B------:R0:W-:Y:S02]  /*52b0*/  STL [R1+0x74], R227 ;  /* 0x000074e301007387 */ /* 0x0001e40000100800 */
.L_x_32:
[----:B------:R-:W-:Y:S02]  /*52c0*/  WARPGROUP.DEPBAR.LE gsb0, 0x0 ;  /* 0x00008000000079c5 */ /* 0x000fe40000010000 */
[----:B------:R-:W2:Y:S02]  /*52d0*/  LDC R24, c[0x0][0x28c] ;  /* 0x0000a300ff187b82 */ /* 0x000ea40000000800 */
[----:B--2---:R-:W-:-:S13]  /*52e0*/  ISETP.GE.AND P0, PT, R24, 0x1, PT ;  /* 0x000000011800780c */ /* 0x004fda0003f06270 */
[----:B------:R-:W-:Y:S05]  /*52f0*/  @!P0 BRA `(.L_x_33) ;  /* 0x0000000000648947 */ /* 0x000fea0003800000 */
[----:B------:R-:W-:-:S06]  /*5300*/  UISETP.NE.AND UP0, UPT, UR23, 0x3, UPT ;  /* 0x000000031700788c */ /* 0x000fcc000bf05270 */
[----:B------:R-:W-:-:S13]  /*5310*/  PLOP3.LUT P0, PT, PT, PT, UP0, 0x80, 0x0 ;  /* 0x000000000000781c */ /* 0x000fda0003f0f008 */
[----:B------:R-:W-:Y:S05]  /*5320*/  @!P0 BRA `(.L_x_34) ;  /* 0x0000000000048947 */ /* 0x000fea0003800000 */
[----:B------:R-:W-:Y:S01]  /*5330*/  BPT.TRAP 0x1 ;  /* 0x000000040000795c */ /* 0x000fe20000300000 */
.L_x_34:
[----:B0-----:R-:W2:Y:S01]  /*5340*/  LDL R227, [R1+0x78] ;  /* 0x0000780001e37983 */ /* 0x001ea20000100800 */
[----:B------:R-:W-:Y:S01]  /*5350*/  BSSY B0, `(.L_x_35) ;  /* 0x000000f000007945 */ /* 0x000fe20003800000 */
[----:B--2---:R-:W-:-:S13]  /*5360*/  ISETP.NE.AND P0, PT, R227, RZ, PT ;  /* 0x000000ffe300720c */ /* 0x004fda0003f05270 */
[----:B------:R-:W-:Y:S05]  /*5370*/  @!P0 BRA `(.L_x_36) ;  /* 0x0000000000308947 */ /* 0x000fea0003800000 */
[----:B------:R-:W2:Y:S01]  /*5380*/  LDL R227, [R1+0x7c] ;  /* 0x00007c0001e37983 */ /* 0x000ea20000100800 */
[----:B------:R-:W-:-:S04]  /*5390*/  UISETP.LT.AND UP0, UPT, UR9, 0x1, UPT ;  /* 0x000000010900788c */ /* 0x000fc8000bf01270 */
[----:B------:R-:W-:-:S04]  /*53a0*/  USEL UR8, UR9, 0x1, UP0 ;  /* 0x0000000109087887 */ /* 0x000fc80008000000 */
[----:B------:R-:W-:-:S04]  /*53b0*/  UIADD3 UR8, UR5, UR9, -UR8 ;  /* 0x0000000905087290 */ /* 0x000fc8000fffe808 */
[----:B------:R-:W-:-:S04]  /*53c0*/  UIMAD.WIDE.U32 UR6, UR8, -0x33333333, URZ ;  /* 0xcccccccd080678a5 */ /* 0x000fc8000f8e003f */
[----:B------:R-:W-:-:S04]  /*53d0*/  USHF.R.U32.HI UR6, URZ, 0x2, UR7 ;  /* 0x000000023f067899 */ /* 0x000fc80008011607 */
[----:B------:R-:W-:-:S04]  /*53e0*/  UIMAD UR8, UR6, -0x5, UR8 ;  /* 0xfffffffb060878a4 */ /* 0x000fc8000f8e0208 */
[----:B------:R-:W-:-:S04]  /*53f0*/  ULEA UR8, UR8, UR10, 0x3 ;  /* 0x0000000a08087291 */ /* 0x000fc8000f8e183f */
[----:B------:R-:W-:-:S06]  /*5400*/  UIADD3 UR8, UR8, 0x28, URZ ;  /* 0x0000002808087890 */ /* 0x000fcc000fffe03f */
[----:B------:R-:W-:-:S05]  /*5410*/  IMAD.U32 R24, RZ, RZ, UR8 ;  /* 0x00000008ff187e24 */ /* 0x000fca000f8e00ff */
[----:B--2---:R-:W-:-:S04]  /*5420*/  PRMT R24, R227, 0x654, R24 ;  /* 0x00000654e3187816 */ /* 0x004fc80000000018 */
[----:B------:R0:W-:Y:S03]  /*5430*/  SYNCS.ARRIVE.TRANS64.RED.A1T0 RZ, [R24+URZ], RZ ;  /* 0x000000ff18ff79a7 */ /* 0x0001e6000810043f */
.L_x_36:
[----:B------:R-:W-:Y:S05]  /*5440*/  BSYNC B0 ;  /* 0x0000000000007941 */ /* 0x000fea0003800000 */
.L_x_35:
[----:B------:R-:W-:-:S06]  /*5450*/  UISETP.GT.U32.AND UP0, UPT, UR13, 0x1, UPT ;  /* 0x000000010d00788c */ /* 0x000fcc000bf04070 */
[----:B------:R-:W-:-:S13]  /*5460*/  PLOP3.LUT P0, PT, PT, PT, UP0, 0x80, 0x0 ;  /* 0x000000000000781c */ /* 0x000fda0003f0f008 */
[----:B------:R-:W-:Y:S05]  /*5470*/  @P0 BRA `(.L_x_33) ;  /* 0x0000000000040947 */ /* 0x000fea0003800000 */
[----:B------:R-:W-:Y:S01]  /*5480*/  BPT.TRAP 0x1 ;  /* 0x000000040000795c */ /* 0x000fe20000300000 */
.L_x_33:
[----:B-----5:R2:W-:Y:S01]  /*5490*/  STL [R1+0x94], R2 ;  /* 0x0000940201007387 */ /* 0x0205e20000100800 */
[----:B------:R-:W3:Y:S01]  /*54a0*/  LDC R29, c[0x0][0x288] ;  /* 0x0000a200ff1d7b82 */ /* 0x000ee20000000800 */
[----:B------:R-:W-:Y:S02]  /*54b0*/  UIADD3 UR10, UR9, UR5, URZ ;  /* 0x00000005090a7290 */ /* 0x000fe4000fffe03f */
[----:B------:R-:W-:Y:S01]  /*54c0*/  USHF.R.S32.HI UR11, URZ, 0x1f, UR22 ;  /* 0x0000001f3f0b7899 */ /* 0x000fe20008011416 */
[----:B------:R-:W-:Y:S01]  /*54d0*/  ULDC.64 UR6, c[0x0][0x5d0] ;  /* 0x0001740000067ab9 */ /* 0x000fe20000000a00 */
[----:B------:R-:W-:Y:S01]  /*54e0*/  ULDC UR12, c[0x0][0x284] ;  /* 0x0000a100000c7ab9 */ /* 0x000fe20000000800 */
[----:B--2---:R-:W2:Y:S04]  /*54f0*/  LDL.LU R2, [R1+0x88] ;  /* 0x0000880001027983 */ /* 0x004ea80000300800 */
[----:B------:R4:W-:Y:S04]  /*5500*/  STL [R1+0x90], R0 ;  /* 0x0000900001007387 */ /* 0x0009e80000100800 */
[----:B0-----:R-:W3:Y:S01]  /*5510*/  LDL.LU R227, [R1+0x8c] ;  /* 0x00008c0001e37983 */ /* 0x001ee20000300800 */
[----:B----4-:R-:W0:Y:S02]  /*5520*/  S2R R0, SR_TID.X ;  /* 0x0000000000007919 */ /* 0x010e240000002100 */
[----:B0-----:R-:W-:-:S02]  /*5530*/  SHF.R.U32.HI R24, RZ, 0x2, R0 ;  /* 0x00000002ff187819 */ /* 0x001fc40000011600 */
[----:B------:R-:W-:Y:S02]  /*5540*/  LOP3.LUT R26, R0, 0x60, RZ, 0xc0, !PT ;  /* 0x00000060001a7812 */ /* 0x000fe400078ec0ff */
[----:B------:R-:W-:Y:S02]  /*5550*/  SHF.R.U32.HI R27, RZ, 0x7, R0 ;  /* 0x00000007ff1b7819 */ /* 0x000fe40000011600 */
[----:B------:R-:W-:Y:S02]  /*5560*/  LOP3.LUT R25, R24, 0x7, RZ, 0xc0, !PT ;  /* 0x0000000718197812 */ /* 0x000fe400078ec0ff */
[----:B------:R-:W-:Y:S02]  /*5570*/  SHF.R.U32.HI R28, RZ, 0x1, R26 ;  /* 0x00000001ff1c7819 */ /* 0x000fe4000001161a */
[----:B------:R-:W-:Y:S02]  /*5580*/  LOP3.LUT R24, R27, 0x1, RZ, 0xc0, !PT ;  /* 0x000000011b187812 */ /* 0x000fe400078ec0ff */
[----:B------:R-:W-:Y:S01]  /*5590*/  IADD3 R27, RZ, -R28, -R25 ;  /* 0x8000001cff1b7210 */ /* 0x000fe20007ffe819 */
[----:B------:R-:W-:-:S02]  /*55a0*/  IMAD.SHL.U32 R32, R0, 0x2, RZ ;  /* 0x0000000200207824 */ /* 0x000fc400078e00ff */
[C---:B------:R-:W-:Y:S02]  /*55b0*/  IMAD.SHL.U32 R26, R24.reuse, 0x40, RZ ;  /* 0x00000040181a7824 */ /* 0x040fe400078e00ff */
[----:B------:R-:W-:Y:S01]  /*55c0*/  IMAD R42, R24, -0x40, R27 ;  /* 0xffffffc0182a7824 */ /* 0x000fe200078e021b */
[----:B------:R-:W-:Y:S01]  /*55d0*/  LOP3.LUT R24, R0, 0x3, RZ, 0xc0, !PT ;  /* 0x0000000300187812 */ /* 0x000fe200078ec0ff */
[----:B--2---:R-:W-:Y:S02]  /*55e0*/  IMAD.SHL.U32 R41, R2, 0x80, RZ ;  /* 0x0000008002297824 */ /* 0x004fe400078e00ff */
[----:B------:R0:W5:Y:S04]  /*55f0*/  LDL.LU R2, [R1+0x94] ;  /* 0x0000940001027983 */ /* 0x0001680000300800 */
[----:B------:R0:W5:Y:S01]  /*5600*/  LDL.LU R0, [R1+0x90] ;  /* 0x0000900001007983 */ /* 0x0001620000300800 */
[----:B------:R-:W-:Y:S01]  /*5610*/  LOP3.LUT R43, R26, 0x40, R25, 0xe2, !PT ;  /* 0x000000401a2b7812 */ /* 0x000fe200078ee219 */
[----:B---3--:R-:W-:Y:S01]  /*5620*/  IMAD.SHL.U32 R25, R227, 0x100, RZ ;  /* 0x00000100e3197824 */ /* 0x008fe200078e00ff */
[----:B------:R-:W-:Y:S01]  /*5630*/  UISETP.GT.U32.AND UP0, UPT, UR10, 0x4, UPT ;  /* 0x000000040a00788c */ /* 0x000fe2000bf04070 */
[C---:B------:R-:W-:Y:S01]  /*5640*/  ISETP.GE.AND P0, PT, R41.reuse, R29, PT ;  /* 0x0000001d2900720c */ /* 0x040fe20003f06270 */
[----:B------:R-:W-:Y:S01]  /*5650*/  UIMAD UR5, UR11, UR6, URZ ;  /* 0x000000060b0572a4 */ /* 0x000fe2000f8e023f */
[----:B------:R-:W-:Y:S01]  /*5660*/  LOP3.LUT R32, R41, 0x6, R32, 0xf8, !PT ;  /* 0x0000000629207812 */ /* 0x000fe200078ef820 */
[----:B------:R-:W-:Y:S01]  /*5670*/  UISETP.LT.U32.AND UP0, UPT, UR9, 0x5, UP0 ;  /* 0x000000050900788c */ /* 0x000fe20008701070 */
[----:B------:R-:W-:Y:S01]  /*5680*/  ISETP.GE.OR P0, PT, R25, UR12, P0 ;  /* 0x0000000c19007c0c */ /* 0x000fe20008706670 */
[----:B------:R-:W-:Y:S01]  /*5690*/  UISETP.GE.U32.AND UP1, UPT, UR9, 0x5, UPT ;  /* 0x000000050900788c */ /* 0x000fe2000bf26070 */
[----:B------:R-:W-:Y:S01]  /*56a0*/  IMAD.U32 R27, RZ, RZ, UR6 ;  /* 0x00000006ff1b7e24 */ /* 0x000fe2000f8e00ff */
[----:B------:R-:W-:Y:S01]  /*56b0*/  UIMAD UR8, UR22, UR7, UR5 ;  /* 0x00000007160872a4 */ /* 0x000fe2000f8e0205 */
[----:B------:R-:W-:Y:S01]  /*56c0*/  SHF.R.S32.HI R33, RZ, 0x1f, R32 ;  /* 0x0000001fff217819 */ /* 0x000fe20000011420 */
[----:B------:R-:W-:-:S02]  /*56d0*/  UIMAD.WIDE.U32 UR6, UR10, -0x33333333, URZ ;  /* 0xcccccccd0a0678a5 */ /* 0x000fc4000f8e003f */
[----:B------:R-:W-:Y:S02]  /*56e0*/  USEL UR5, URZ, 0x1, !UP0 ;  /* 0x000000013f057887 */ /* 0x000fe4000c000000 */
[----:B------:R-:W-:Y:S01]  /*56f0*/  USHF.R.U32.HI UR6, URZ, 0x2, UR7 ;  /* 0x000000023f067899 */ /* 0x000fe20008011607 */
[----:B------:R-:W-:Y:S01]  /*5700*/  IMAD.WIDE.U32 R26, R27, UR22, R32 ;  /* 0x000000161b1a7c25 */ /* 0x000fe2000f8e0020 */
[----:B------:R-:W-:Y:S01]  /*5710*/  ULOP3.LUT UR4, UR4, UR5, URZ, 0x3c, !UPT ;  /* 0x0000000504047292 */ /* 0x000fe2000f8e3c3f */
[----:B------:R-:W-:Y:S02]  /*5720*/  IADD3 R42, -R25, UR12, R42 ;  /* 0x0000000c192a7c10 */ /* 0x000fe4000fffe12a */
[----:B------:R-:W-:Y:S01]  /*5730*/  IMAD.WIDE R38, R227, 0x100, RZ ;  /* 0x00000100e3267825 */ /* 0x000fe200078e02ff */
[----:B------:R-:W-:Y:S02]  /*5740*/  UIMAD UR5, UR6, -0x5, UR10 ;  /* 0xfffffffb060578a4 */ /* 0x000fe4000f8e020a */
[----:B------:R-:W-:Y:S01]  /*5750*/  @UP1 ULOP3.LUT UR4, UR4, 0x1, UR6, 0x78, !UPT ;  /* 0x0000000104041892 */ /* 0x000fe2000f8e7806 */
[----:B------:R-:W-:-:S02]  /*5760*/  IMAD R24, R24, -0x2, R29 ;  /* 0xfffffffe18187824 */ /* 0x000fc400078e021d */
[----:B------:R-:W-:Y:S01]  /*5770*/  VIADD R27, R27, UR8 ;  /* 0x000000081b1b7c36 */ /* 0x000fe20008000000 */
[----:B------:R-:W-:Y:S01]  /*5780*/  LOP3.LUT R43, R38, R43, R28, 0xfe, !PT ;  /* 0x0000002b262b7212 */ /* 0x000fe200078efe1c */
[----:B------:R-:W-:Y:S02]  /*5790*/  IMAD.IADD R41, R24, 0x1, -R41 ;  /* 0x0000000118297824 */ /* 0x000fe400078e0a29 */
[----:B------:R-:W-:Y:S01]  /*57a0*/  IMAD.MOV.U32 R40, RZ, RZ, -0x1 ;  /* 0xffffffffff287424 */ /* 0x000fe200078e00ff */
[----:B0-----:R-:W-:Y:S06]  /*57b0*/  @P0 BRA `(.L_x_37) ;  /* 0x0000008c00fc0947 */ /* 0x001fec0003800000 */
[----:B------:R-:W0:Y:S01]  /*57c0*/  LDC.64 R28, c[0x0][0x5c8] ;  /* 0x00017200ff1c7b82 */ /* 0x000e220000000a00 */
[----:B------:R-:W-:Y:S01]  /*57d0*/  ULDC.64 UR6, c[0x0][0x5c0] ;  /* 0x0001700000067ab9 */ /* 0x000fe20000000a00 */
[----:B------:R-:W-:Y:S01]  /*57e0*/  BSSY B0, `(.L_x_37) ;  /* 0x00008fc000007945 */ /* 0x000fe20003800000 */
[-C--:B0-----:R-:W-:Y:S01]  /*57f0*/  IMAD R24, R39, R28.reuse, RZ ;  /* 0x0000001c27187224 */ /* 0x081fe200078e02ff */
[----:B------:R-:W-:Y:S01]  /*5800*/  SHF.L.U64.HI R34, R28, 0x3, R29 ;  /* 0x000000031c227819 */ /* 0x000fe2000001021d */
[----:B------:R-:W-:-:S04]  /*5810*/  IMAD.WIDE.U32 R26, R43, R28, R26 ;  /* 0x0000001c2b1a7225 */ /* 0x000fc800078e001a */
[----:B------:R-:W-:Y:S01]  /*5820*/  IMAD R25, R43, R29, R24 ;  /* 0x0000001d2b197224 */ /* 0x000fe200078e0218 */
[----:B------:R-:W-:Y:S01]  /*5830*/  IADD3 R24, P3, R26, UR6, RZ ;  /* 0x000000061a187c10 */ /* 0x000fe2000ff7e0ff */
[C---:B------:R-:W-:Y:S01]  /*5840*/  IMAD.SHL.U32 R35, R28.reuse, 0x8, RZ ;  /* 0x000000081c237824 */ /* 0x040fe200078e00ff */
[----:B------:R-:W-:Y:S01]  /*5850*/  LEA R30, P2, R28, R26, 0x7 ;  /* 0x0000001a1c1e7211 */ /* 0x000fe200078438ff */
[----:B------:R-:W-:-:S03]  /*5860*/  IMAD.IADD R27, R27, 0x1, R25 ;  /* 0x000000011b1b7824 */ /* 0x000fc600078e0219 */
[----:B------:R-:W-:Y:S02]  /*5870*/  IADD3 R26, P1, P0, R26, UR6, R35 ;  /* 0x000000061a1a7c10 */ /* 0x000fe4000f83e023 */
[----:B------:R-:W-:Y:S02]  /*5880*/  IADD3.X R25, R27, UR7, RZ, P3, !PT ;  /* 0x000000071b197c10 */ /* 0x000fe40009ffe4ff */
[----:B------:R-:W-:Y:S02]  /*5890*/  FSETP.NEU.AND P3, PT, RZ, UR21, PT ;  /* 0x00000015ff007c0b */ /* 0x000fe4000bf6d000 */
[----:B------:R-:W-:Y:S02]  /*58a0*/  LEA.HI.X R31, R28, R27, R29, 0x7, P2 ;  /* 0x0000001b1c1f7211 */ /* 0x000fe400010f3c1d */
[C---:B------:R-:W-:Y:S02]  /*58b0*/  IADD3 R28, P2, R30.reuse, UR6, RZ ;  /* 0x000000061e1c7c10 */ /* 0x040fe4000ff5e0ff */
[----:B------:R-:W-:-:S02]  /*58c0*/  IADD3 R30, P5, P6, R30, UR6, R35 ;  /* 0x000000061e1e7c10 */ /* 0x000fc4000febe023 */
[----:B------:R-:W-:Y:S02]  /*58d0*/  IADD3.X R29, R31, UR7, RZ, P2, !PT ;  /* 0x000000071f1d7c10 */ /* 0x000fe400097fe4ff */
[--C-:B------:R-:W-:Y:S02]  /*58e0*/  IADD3.X R27, R27, UR7, R34.reuse, P1, P0 ;  /* 0x000000071b1b7c10 */ /* 0x100fe40008fe0422 */
[----:B------:R-:W-:Y:S01]  /*58f0*/  IADD3.X R31, R31, UR7, R34, P5, P6 ;  /* 0x000000071f1f7c10 */ /* 0x000fe2000afec422 */
[----:B------:R-:W-:Y:S06]  /*5900*/  @!P3 BRA `(.L_x_38) ;  /* 0x0000006c001cb947 */ /* 0x000fec0003800000 */
[----:B------:R-:W-:Y:S01]  /*5910*/  ULDC.64 UR16, c[0x0][0x5b8] ;  /* 0x00016e0000107ab9 */ /* 0x000fe20000000a00 */
[----:B------:R-:W-:Y:S01]  /*5920*/  ISETP.GE.AND P0, PT, R42, 0x1, PT ;  /* 0x000000012a00780c */ /* 0x000fe20003f06270 */
[----:B------:R-:W-:Y:S02]  /*5930*/  UIMAD UR6, UR11, UR16, URZ ;  /* 0x000000100b0672a4 */ /* 0x000fe4000f8e023f */
[----:B------:R-:W-:Y:S01]  /*5940*/  IMAD.U32 R35, RZ, RZ, UR16 ;  /* 0x00000010ff237e24 */ /* 0x000fe2000f8e00ff */
[----:B------:R-:W-:Y:S01]  /*5950*/  BSSY B1, `(.L_x_39) ;  /* 0x0000010000017945 */ /* 0x000fe20003800000 */
[----:B------:R-:W-:Y:S01]  /*5960*/  ISETP.LT.OR P3, PT, R41, 0x1, !P0 ;  /* 0x000000012900780c */ /* 0x000fe20004761670 */
[----:B------:R-:W-:Y:S02]  /*5970*/  UIMAD UR6, UR22, UR17, UR6 ;  /* 0x00000011160672a4 */ /* 0x000fe4000f8e0206 */
[----:B------:R-:W-:Y:S01]  /*5980*/  IMAD.WIDE.U32 R32, R35, UR22, R32 ;  /* 0x0000001623207c25 */ /* 0x000fe2000f8e0020 */
[----:B------:R-:W-:-:S03]  /*5990*/  ULDC.64 UR10, c[0x0][0x5a8] ;  /* 0x00016a00000a7ab9 */ /* 0x000fc60000000a00 */
[----:B------:R-:W-:Y:S02]  /*59a0*/  IMAD.MOV.U32 R36, RZ, RZ, R32 ;  /* 0x000000ffff247224 */ /* 0x000fe400078e0020 */
[----:B------:R-:W-:Y:S01]  /*59b0*/  VIADD R37, R33, UR6 ;  /* 0x0000000621257c36 */ /* 0x000fe20008000000 */
[----:B------:R-:W-:Y:S02]  /*59c0*/  ULDC.64 UR6, c[0x0][0x5b0] ;  /* 0x00016c0000067ab9 */ /* 0x000fe40000000a00 */
[----:B------:R-:W-:Y:S02]  /*59d0*/  IMAD R34, R39, UR6, RZ ;  /* 0x0000000627227c24 */ /* 0x000fe4000f8e02ff */
[----:B------:R-:W-:-:S04]  /*59e0*/  IMAD.WIDE.U32 R32, R43, UR6, R36 ;  /* 0x000000062b207c25 */ /* 0x000fc8000f8e0024 */
[--C-:B------:R-:W-:Y:S01]  /*59f0*/  IMAD R35, R43, UR7, R34.reuse ;  /* 0x000000072b237c24 */ /* 0x100fe2000f8e0222 */
[----:B------:R-:W-:Y:S02]  /*5a00*/  IADD3 R32, P1, R32, UR10, RZ ;  /* 0x0000000a20207c10 */ /* 0x000fe4000ff3e0ff */
[----:B------:R-:W-:Y:S02]  /*5a10*/  PRMT R34, RZ, 0x7610, R34 ;  /* 0x00007610ff227816 */ /* 0x000fe40000000022 */
[----:B------:R-:W-:Y:S01]  /*5a20*/  IADD3.X R33, R33, UR11, R35, P1, !PT ;  /* 0x0000000b21217c10 */ /* 0x000fe20008ffe423 */
[----:B------:R-:W-:Y:S08]  /*5a30*/  @P3 BRA `(.L_x_40) ;  /* 0x0000000000043947 */ /* 0x000ff00003800000 */
[----:B------:R0:W5:Y:S02]  /*5a40*/  LDG.E.U8 R34, desc[UR14][R32.64] ;  /* 0x0000000e20227981 */ /* 0x000164000c1e1100 */
.L_x_40:
[----:B------:R-:W-:Y:S05]  /*5a50*/  BSYNC B1 ;  /* 0x0000000000017941 */ /* 0x000fea0003800000 */
.L_x_39:
[----:B-----5:R-:W-:Y:S01]  /*5a60*/  LOP3.LUT R34, R34, 0xff, RZ, 0xc0, !PT ;  /* 0x000000ff22227812 */ /* 0x020fe200078ec0ff */
[----:B------:R-:W-:Y:S01]  /*5a70*/  BSSY B1, `(.L_x_41) ;  /* 0x000000b000017945 */ /* 0x000fe20003800000 */
[----:B------:R-:W-:Y:S02]  /*5a80*/  ISETP.LT.OR P2, PT, R41, 0x2, !P0 ;  /* 0x000000022900780c */ /* 0x000fe40004741670 */
[----:B------:R-:W-:-:S05]  /*5a90*/  F2FP.F16.E4M3.UNPACK_B R34, R34 ;  /* 0x00000022ff22723e */ /* 0x000fca00020006ff */
[----:B------:R-:W-:-:S05]  /*5aa0*/  HADD2.F32 R34, -RZ, R34.H0_H0 ;  /* 0x20000022ff227230 */ /* 0x000fca0000004100 */
[----:B------:R-:W-:Y:S01]  /*5ab0*/  FMUL R35, R34, UR21 ;  /* 0x0000001522237c20 */ /* 0x000fe20008400000 */
[----:B------:R-:W-:-:S03]  /*5ac0*/  PRMT R34, RZ, 0x7610, R34 ;  /* 0x00007610ff227816 */ /* 0x000fc60000000022 */
[----:B------:R-:W-:-:S05]  /*5ad0*/  FFMA R35, R226, UR20, R35 ;  /* 0x00000014e2237c23 */ /* 0x000fca0008000023 */
[----:B------:R-:W-:-:S05]  /*5ae0*/  F2FP.SATFINITE.E4M3.F32.PACK_AB_MERGE_C R35, RZ, R35, RZ ;  /* 0x00000023ff23723e */ /* 0x000fca00048070ff */
[----:B------:R2:W-:Y:S01]  /*5af0*/  @!P3 STG.E.U8 desc[UR14][R24.64], R35 ;  /* 0x000000231800b986 */ /* 0x0005e2000c10110e */
[----:B------:R-:W-:Y:S05]  /*5b00*/  @P2 BRA `(.L_x_42) ;  /* 0x0000000000042947 */ /* 0x000fea0003800000 */
[----:B------:R3:W5:Y:S02]  /*5b10*/  LDG.E.U8 R34, desc[UR14][R32.64+0x1] ;  /* 0x0000010e20227981 */ /* 0x000764000c1e1100 */
.L_x_42:
[----:B------:R-:W-:Y:S05]  /*5b20*/  BSYNC B1 ;  /* 0x0000000000017941 */ /* 0x000fea0003800000 */
.L_x_41:
[----:B-----5:R-:W-:Y:S01]  /*5b30*/  LOP3.LUT R34, R34, 0xff, RZ, 0xc0, !PT ;  /* 0x000000ff22227812 */ /* 0x020fe200078ec0ff */
[----:B------:R-:W-:Y:S01]  /*5b40*/  BSSY B1, `(.L_x_43) ;  /* 0x0000013000017945 */ /* 0x000fe20003800000 */
[----:B------:R-:W-:Y:S02]  /*5b50*/  IADD3 R45, P1, R43, 0x8, RZ ;  /* 0x000000082b2d7810 */ /* 0x000fe40007f3e0ff */
[----:B------:R-:W-:-:S03]  /*5b60*/  F2FP.F16.E4M3.UNPACK_B R34, R34 ;  /* 0x00000022ff22723e */ /* 0x000fc600020006ff */
[----:B--2---:R-:W-:Y:S01]  /*5b70*/  IMAD.X R35, RZ, RZ, R39, P1 ;  /* 0x000000ffff237224 */ /* 0x004fe200008e0627 */
[----:B------:R-:W-:Y:S01]  /*5b80*/  ISETP.GE.AND P1, PT, R42, 0x9, PT ;  /* 0x000000092a00780c */ /* 0x000fe20003f26270 */
[----:B------:R-:W-:Y:S02]  /*5b90*/  HADD2.F32 R34, -RZ, R34.H0_H0 ;  /* 0x20000022ff227230 */ /* 0x000fe40000004100 */
[----:B------:R-:W-:Y:S01]  /*5ba0*/  IMAD R46, R35, UR6, RZ ;  /* 0x00000006232e7c24 */ /* 0x000fe2000f8e02ff */
[----:B------:R-:W-:Y:S02]  /*5bb0*/  ISETP.LT.OR P5, PT, R41, 0x1, !P1 ;  /* 0x000000012900780c */ /* 0x000fe40004fa1670 */
[----:B------:R-:W-:Y:S01]  /*5bc0*/  FMUL R44, R34, UR21 ;  /* 0x00000015222c7c20 */ /* 0x000fe20008400000 */
[----:B------:R-:W-:-:S04]  /*5bd0*/  IMAD.WIDE.U32 R34, R45, UR6, R36 ;  /* 0x000000062d227c25 */ /* 0x000fc8000f8e0024 */
[----:B------:R-:W-:Y:S01]  /*5be0*/  FFMA R44, R225, UR20, R44 ;  /* 0x00000014e12c7c23 */ /* 0x000fe2000800002c */
[----:B------:R-:W-:Y:S01]  /*5bf0*/  IMAD R45, R45, UR7, R46 ;  /* 0x000000072d2d7c24 */ /* 0x000fe2000f8e022e */
[----:B------:R-:W-:-:S03]  /*5c00*/  IADD3 R34, P3, R34, UR10, RZ ;  /* 0x0000000a22227c10 */ /* 0x000fc6000ff7e0ff */
[----:B------:R-:W-:Y:S02]  /*5c10*/  F2FP.SATFINITE.E4M3.F32.PACK_AB_MERGE_C R47, RZ, R44, RZ ;  /* 0x0000002cff2f723e */ /* 0x000fe400048070ff */
[----:B------:R-:W-:Y:S02]  /*5c20*/  IADD3.X R35, R35, UR11, R45, P3, !PT ;  /* 0x0000000b23237c10 */ /* 0x000fe40009ffe42d */
[----:B------:R-:W-:Y:S01]  /*5c30*/  PRMT R44, RZ, 0x7610, R44 ;  /* 0x00007610ff2c7816 */ /* 0x000fe2000000002c */
[----:B------:R2:W-:Y:S01]  /*5c40*/  @!P2 STG.E.U8 desc[UR14][R24.64+0x1], R47 ;  /* 0x0000012f1800a986 */ /* 0x0005e2000c10110e */
[----:B------:R-:W-:Y:S05]  /*5c50*/  @P5 BRA `(.L_x_44) ;  /* 0x0000000000045947 */ /* 0x000fea0003800000 */
[----:B------:R4:W5:Y:S02]  /*5c60*/  LDG.E.U8 R44, desc[UR14][R34.64] ;  /* 0x0000000e222c7981 */ /* 0x000964000c1e1100 */
.L_x_44:
[----:B------:R-:W-:Y:S05]  /*5c70*/  BSYNC B1 ;  /* 0x0000000000017941 */ /* 0x000fea0003800000 */
.L_x_43:
        /* <DEDUP_REMOVED lines=12> */
.L_x_46:
[----:B------:R-:W-:Y:S05]  /*5d40*/  BSYNC B1 ;  /* 0x0000000000017941 */ /* 0x000fea0003800000 */
.L_x_45:
[----:B-----5:R-:W-:Y:S01]  /*5d50*/  LOP3.LUT R44, R44, 0xff, RZ, 0xc0, !PT ;  /* 0x000000ff2c2c7812 */ /* 0x020fe200078ec0ff */
[----:B------:R-:W-:Y:S01]  /*5d60*/  BSSY B1, `(.L_x_47) ;  /* 0x000000b000017945 */ /* 0x000fe20003800000 */
[----:B------:R-:W-:Y:S02]  /*5d70*/  ISETP.LT.OR P3, PT, R41, 0x9, !P0 ;  /* 0x000000092900780c */ /* 0x000fe40004761670 */
[----:B------:R-:W-:-:S05]  /*5d80*/  F2FP.F16.E4M3.UNPACK_B R44, R44 ;  /* 0x0000002cff2c723e */ /* 0x000fca00020006ff */
[----:B------:R-:W-:-:S05]  /*5d90*/  HADD2.F32 R44, -RZ, R44.H0_H0 ;  /* 0x2000002cff2c7230 */ /* 0x000fca0000004100 */
[----:B------:R-:W-:-:S04]  /*5da0*/  FMUL R44, R44, UR21 ;  /* 0x000000152c2c7c20 */ /* 0x000fc80008400000 */
[----:B------:R-:W-:-:S05]  /*5db0*/  FFMA R44, R223, UR20, R44 ;  /* 0x00000014df2c7c23 */ /* 0x000fca000800002c */
[----:B0-----:R-:W-:Y:S02]  /*5dc0*/  F2FP.SATFINITE.E4M3.F32.PACK_AB_MERGE_C R45, RZ, R44, RZ ;  /* 0x0000002cff2d723e */ /* 0x001fe400048070ff */
[----:B------:R-:W-:-:S03]  /*5dd0*/  PRMT R44, RZ, 0x7610, R44 ;  /* 0x00007610ff2c7816 */ /* 0x000fc6000000002c */
[----:B------:R0:W-:Y:S01]  /*5de0*/  @!P2 STG.E.U8 desc[UR14][R26.64+0x1], R45 ;  /* 0x0000012d1a00a986 */ /* 0x0001e2000c10110e */
[----:B------:R-:W-:Y:S05]  /*5df0*/  @P3 BRA `(.L_x_48) ;  /* 0x0000000000043947 */ /* 0x000fea0003800000 */
[----:B------:R0:W5:Y:S02]  /*5e00*/  LDG.E.U8 R44, desc[UR14][R32.64+0x8] ;  /* 0x0000080e202c7981 */ /* 0x000164000c1e1100 */
.L_x_48:
[----:B------:R-:W-:Y:S05]  /*5e10*/  BSYNC B1 ;  /* 0x0000000000017941 */ /* 0x000fea0003800000 */
.L_x_47:
[----:B-----5:R-:W-:Y:S01]  /*5e20*/  LOP3.LUT R44, R44, 0xff, RZ, 0xc0, !PT ;  /* 0x000000ff2c2c7812 */ /* 0x020fe200078ec0ff */
[----:B------:R-:W-:Y:S01]  /*5e30*/  BSSY B1, `(.L_x_49) ;  /* 0x000000b000017945 */ /* 0x000fe20003800000 */
[----:B------:R-:W-:Y:S02]  /*5e40*/  ISETP.LT.OR P2, PT, R41, 0xa, !P0 ;  /* 0x0000000a2900780c */ /* 0x000fe40004741670 */
[----:B------:R-:W-:-:S05]  /*5e50*/  F2FP.F16.E4M3.UNPACK_B R44, R44 ;  /* 0x0000002cff2c723e */ /* 0x000fca00020006ff */
[----:B------:R-:W-:-:S05]  /*5e60*/  HADD2.F32 R44, -RZ, R44.H0_H0 ;  /* 0x2000002cff2c7230 */ /* 0x000fca0000004100 */
[----:B0-----:R-:W-:Y:S01]  /*5e70*/  FMUL R45, R44, UR21 ;  /* 0x000000152c2d7c20 */ /* 0x001fe20008400000 */
[----:B------:R-:W-:-:S03]  /*5e80*/  PRMT R44, RZ, 0x7610, R44 ;  /* 0x00007610ff2c7816 */ /* 0x000fc6000000002c */
[----:B------:R-:W-:-:S05]  /*5e90*/  FFMA R45, R222, UR20, R45 ;  /* 0x00000014de2d7c23 */ /* 0x000fca000800002d */
[----:B------:R-:W-:-:S05]  /*5ea0*/  F2FP.SATFINITE.E4M3.F32.PACK_AB_MERGE_C R45, RZ, R45, RZ ;  /* 0x0000002dff2d723e */ /* 0x000fca00048070ff */
[----:B------:R0:W-:Y:S01]  /*5eb0*/  @!P3 STG.E.U8 desc[UR14][R24.64+0x8], R45 ;  /* 0x0000082d1800b986 */ /* 0x0001e2000c10110e */
[----:B------:R-:W-:Y:S05]  /*5ec0*/  @P2 BRA `(.L_x_50) ;  /* 0x0000000000042947 */ /* 0x000fea0003800000 */
[----:B------:R0:W5:Y:S02]  /*5ed0*/  LDG.E.U8 R44, desc[UR14][R32.64+0x9] ;  /* 0x0000090e202c7981 */ /* 0x000164000c1e1100 */
.L_x_50:
[----:B------:R-:W-:Y:S05]  /*5ee0*/  BSYNC B1 ;  /* 0x0000000000017941 */ /* 0x000fea0003800000 */
.L_x_49:
        /* <DEDUP_REMOVED lines=12> */
.L_x_52:
[----:B------:R-:W-:Y:S05]  /*5fb0*/  BSYNC B1 ;  /* 0x0000000000017941 */ /* 0x000fea0003800000 */
.L_x_51:
        /* <DEDUP_REMOVED lines=12> */
.L_x_54:
[----:B------:R-:W-:Y:S05]  /*6080*/  BSYNC B1 ;  /* 0x0000000000017941 */ /* 0x000fea0003800000 */
.L_x_53:
        /* <DEDUP_REMOVED lines=12> */
.L_x_56:
[----:B------:R-:W-:Y:S05]  /*6150*/  BSYNC B1 ;  /* 0x0000000000017941 */ /* 0x000fea0003800000 */
.L_x_55:
        /* <DEDUP_REMOVED lines=12> */
.L_x_58:
[----:B------:R-:W-:Y:S05]  /*6220*/  BSYNC B1 ;  /* 0x0000000000017941 */ /* 0x000fea0003800000 */
.L_x_57:
        /* <DEDUP_REMOVED lines=12> */
.L_x_60:
[----:B------:R-:W-:Y:S05]  /*62f0*/  BSYNC B1 ;  /* 0x0000000000017941 */ /* 0x000fea0003800000 */
.L_x_59:
        /* <DEDUP_REMOVED lines=12> */
.L_x_62:
[----:B------:R-:W-:Y:S05]  /*63c0*/  BSYNC B1 ;  /* 0x0000000000017941 */ /* 0x000fea0003800000 */
.L_x_61:
        /* <DEDUP_REMOVED lines=12> */
.L_x_64:
[----:B------:R-:W-:Y:S05]  /*6490*/  BSYNC B1 ;  /* 0x0000000000017941 */ /* 0x000fea0003800000 */
.L_x_63:
        /* <DEDUP_REMOVED lines=12> */
.L_x_66:
[----:B------:R-:W-:Y:S05]  /*6560*/  BSYNC B1 ;  /* 0x0000000000017941 */ /* 0x000fea0003800000 */
.L_x_65:
        /* <DEDUP_REMOVED lines=12> */
.L_x_68:
[----:B------:R-:W-:Y:S05]  /*6630*/  BSYNC B1 ;  /* 0x0000000000017941 */ /* 0x000fea0003800000 */
.L_x_67:
        /* <DEDUP_REMOVED lines=12> */
.L_x_70:
[----:B------:R-:W-:Y:S05]  /*6700*/  BSYNC B1 ;  /* 0x0000000000017941 */ /* 0x000fea0003800000 */
.L_x_69:
        /* <DEDUP_REMOVED lines=12> */
.L_x_72:
[----:B------:R-:W-:Y:S05]  /*67d0*/  BSYNC B1 ;  /* 0x0000000000017941 */ /* 0x000fea0003800000 */
.L_x_71:
        /* <DEDUP_REMOVED lines=12> */
.L_x_74:
[----:B------:R-:W-:Y:S05]  /*68a0*/  BSYNC B1 ;  /* 0x0000000000017941 */ /* 0x000fea0003800000 */
.L_x_73:
        /* <DEDUP_REMOVED lines=12> */
.L_x_76:
[----:B------:R-:W-:Y:S05]  /*6970*/  BSYNC B1 ;  /* 0x0000000000017941 */ /* 0x000fea0003800000 */
.L_x_75:
        /* <DEDUP_REMOVED lines=12> */
.L_x_78:
[----:B------:R-:W-:Y:S05]  /*6a40*/  BSYNC B1 ;  /* 0x0000000000017941 */ /* 0x000fea0003800000 */
.L_x_77:
        /* <DEDUP_REMOVED lines=12> */
.L_x_80:
[----:B------:R-:W-:Y:S05]  /*6b10*/  BSYNC B1 ;  /* 0x0000000000017941 */ /* 0x000fea0003800000 */
.L_x_79:
        /* <DEDUP_REMOVED lines=12> */
.L_x_82:
[----:B------:R-:W-:Y:S05]  /*6be0*/  BSYNC B1 ;  /* 0x0000000000017941 */ /* 0x000fea0003800000 */
.L_x_81:
        /* <DEDUP_REMOVED lines=12> */
.L_x_84:
[----:B------:R-:W-:Y:S05]  /*6cb0*/  BSYNC B1 ;  /* 0x0000000000017941 */ /* 0x000fea0003800000 */
.L_x_83:
        /* <DEDUP_REMOVED lines=12> */
.L_x_86:
[----:B------:R-:W-:Y:S05]  /*6d80*/  BSYNC B1 ;  /* 0x0000000000017941 */ /* 0x000fea0003800000 */
.L_x_85:
        /* <DEDUP_REMOVED lines=12> */
.L_x_88:
[----:B------:R-:W-:Y:S05]  /*6e50*/  BSYNC B1 ;  /* 0x0000000000017941 */ /* 0x000fea0003800000 */
.L_x_87:
        /* <DEDUP_REMOVED lines=12> */
.L_x_90:
[----:B------:R-:W-:Y:S05]  /*6f20*/  BSYNC B1 ;  /* 0x0000000000017941 */ /* 0x000fea0003800000 */
.L_x_89:
        /* <DEDUP_REMOVED lines=12> */
.L_x_92:
[----:B------:R-:W-:Y:S05]  /*6ff0*/  BSYNC B1 ;  /* 0x0000000000017941 */ /* 0x000fea0003800000 */
.L_x_91:
        /* <DEDUP_REMOVED lines=12> */
.L_x_94:
[----:B------:R-:W-:Y:S05]  /*70c0*/  BSYNC B1 ;  /* 0x0000000000017941 */ /* 0x000fea0003800000 */
.L_x_93:
        /* <DEDUP_REMOVED lines=12> */
.L_x_96:
[----:B------:R-:W-:Y:S05]  /*7190*/  BSYNC B1 ;  /* 0x0000000000017941 */ /* 0x000fea0003800000 */
.L_x_95:
        /* <DEDUP_REMOVED lines=12> */
.L_x_98:
[----:B------:R-:W-:Y:S05]  /*7260*/  BSYNC B1 ;  /* 0x0000000000017941 */ /* 0x000fea0003800000 */
.L_x_97:
        /* <DEDUP_REMOVED lines=12> */
.L_x_100:
[----:B------:R-:W-:Y:S05]  /*7330*/  BSYNC B1 ;  /* 0x0000000000017941 */ /* 0x000fea0003800000 */
.L_x_99:
        /* <DEDUP_REMOVED lines=12> */
.L_x_102:
[----:B------:R-:W-:Y:S05]  /*7400*/  BSYNC B1 ;  /* 0x0000000000017941 */ /* 0x000fea0003800000 */
.L_x_101:
        /* <DEDUP_REMOVED lines=12> */
.L_x_104:
[----:B------:R-:W-:Y:S05]  /*74d0*/  BSYNC B1 ;  /* 0x0000000000017941 */ /* 0x000fea0003800000 */
.L_x_103:
        /* <DEDUP_REMOVED lines=12> */
.L_x_106:
[----:B------:R-:W-:Y:S05]  /*75a0*/  BSYNC B1 ;  /* 0x0000000000017941 */ /* 0x000fea0003800000 */
.L_x_105:
        /* <DEDUP_REMOVED lines=12> */
.L_x_108:
[----:B------:R-:W-:Y:S05]  /*7670*/  BSYNC B1 ;  /* 0x0000000000017941 */ /* 0x000fea0003800000 */
.L_x_107:
        /* <DEDUP_REMOVED lines=12> */
.L_x_110:
[----:B------:R-:W-:Y:S05]  /*7740*/  BSYNC B1 ;  /* 0x0000000000017941 */ /* 0x000fea0003800000 */
.L_x_109:
        /* <DEDUP_REMOVED lines=12> */
.L_x_112:
[----:B------:R-:W-:Y:S05]  /*7810*/  BSYNC B1 ;  /* 0x0000000000017941 */ /* 0x000fea0003800000 */
.L_x_111:
        /* <DEDUP_REMOVED lines=12> */
.L_x_114:
[----:B------:R-:W-:Y:S05]  /*78e0*/  BSYNC B1 ;  /* 0x0000000000017941 */ /* 0x000fea0003800000 */
.L_x_113:
        /* <DEDUP_REMOVED lines=12> */
.L_x_116:
[----:B------:R-:W-:Y:S05]  /*79b0*/  BSYNC B1 ;  /* 0x0000000000017941 */ /* 0x000fea0003800000 */
.L_x_115:
        /* <DEDUP_REMOVED lines=12> */
.L_x_118:
[----:B------:R-:W-:Y:S05]  /*7a80*/  BSYNC B1 ;  /* 0x0000000000017941 */ /* 0x000fea0003800000 */
.L_x_117:
        /* <DEDUP_REMOVED lines=12> */
.L_x_120:
[----:B------:R-:W-:Y:S05]  /*7b50*/  BSYNC B1 ;  /* 0x0000000000017941 */ /* 0x000fea0003800000 */
.L_x_119:
        /* <DEDUP_REMOVED lines=12> */
.L_x_122:
[----:B------:R-:W-:Y:S05]  /*7c20*/  BSYNC B1 ;  /* 0x0000000000017941 */ /* 0x000fea0003800000 */
.L_x_121:
        /* <DEDUP_REMOVED lines=12> */
.L_x_124:
[----:B------:R-:W-:Y:S05]  /*7cf0*/  BSYNC B1 ;  /* 0x0000000000017941 */ /* 0x000fea0003800000 */
.L_x_123:
        /* <DEDUP_REMOVED lines=12> */
.L_x_126:
[----:B------:R-:W-:Y:S05]  /*7dc0*/  BSYNC B1 ;  /* 0x0000000000017941 */ /* 0x000fea0003800000 */
.L_x_125:
        /* <DEDUP_REMOVED lines=12> */
.L_x_128:
[----:B------:R-:W-:Y:S05]  /*7e90*/  BSYNC B1 ;  /* 0x0000000000017941 */ /* 0x000fea0003800000 */
.L_x_127:
        /* <DEDUP_REMOVED lines=12> */
.L_x_130:
[----:B------:R-:W-:Y:S05]  /*7f60*/  BSYNC B1 ;  /* 0x0000000000017941 */ /* 0x000fea0003800000 */
.L_x_129:
        /* <DEDUP_REMOVED lines=12> */
.L_x_132:
[----:B------:R-:W-:Y:S05]  /*8030*/  BSYNC B1 ;  /* 0x0000000000017941 */ /* 0x000fea0003800000 */
.L_x_131:
        /* <DEDUP_REMOVED lines=12> */
.L_x_134:
[----:B------:R-:W-:Y:S05]  /*8100*/  BSYNC B1 ;  /* 0x0000000000017941 */ /* 0x000fea0003800000 */
.L_x_133:
        /* <DEDUP_REMOVED lines=12> */
.L_x_136:
[----:B------:R-:W-:Y:S05]  /*81d0*/  BSYNC B1 ;  /* 0x0000000000017941 */ /* 0x000fea0003800000 */
.L_x_135:
        /* <DEDUP_REMOVED lines=12> */
.L_x_138:
[----:B------:R-:W-:Y:S05]  /*82a0*/  BSYNC B1 ;  /* 0x0000000000017941 */ /* 0x000fea0003800000 */
.L_x_137:
        /* <DEDUP_REMOVED lines=12> */
.L_x_140:
[----:B------:R-:W-:Y:S05]  /*8370*/  BSYNC B1 ;  /* 0x0000000000017941 */ /* 0x000fea0003800000 */
.L_x_139:
        /* <DEDUP_REMOVED lines=12> */
.L_x_142:
[----:B------:R-:W-:Y:S05]  /*8440*/  BSYNC B1 ;  /* 0x0000000000017941 */ /* 0x000fea0003800000 */
.L_x_141:
        /* <DEDUP_REMOVED lines=12> */
.L_x_144:
[----:B------:R-:W-:Y:S05]  /*8510*/  BSYNC B1 ;  /* 0x0000000000017941 */ /* 0x000fea0003800000 */
.L_x_143:
        /* <DEDUP_REMOVED lines=12> */
.L_x_146:
[----:B------:R-:W-:Y:S05]  /*85e0*/  BSYNC B1 ;  /* 0x0000000000017941 */ /* 0x000fea0003800000 */
.L_x_145:
        /* <DEDUP_REMOVED lines=12> */
.L_x_148:
[----:B------:R-:W-:Y:S05]  /*86b0*/  BSYNC B1 ;  /* 0x0000000000017941 */ /* 0x000fea0003800000 */
.L_x_147:
        /* <DEDUP_REMOVED lines=12> */
.L_x_150:
[----:B------:R-:W-:Y:S05]  /*8780*/  BSYNC B1 ;  /* 0x0000000000017941 */ /* 0x000fea0003800000 */
.L_x_149:
        /* <DEDUP_REMOVED lines=12> */
.L_x_152:
[----:B------:R-:W-:Y:S05]  /*8850*/  BSYNC B1 ;  /* 0x0000000000017941 */ /* 0x000fea0003800000 */
.L_x_151:
        /* <DEDUP_REMOVED lines=12> */
.L_x_154:
[----:B------:R-:W-:Y:S05]  /*8920*/  BSYNC B1 ;  /* 0x0000000000017941 */ /* 0x000fea0003800000 */
.L_x_153:
        /* <DEDUP_REMOVED lines=12> */
.L_x_156:
[----:B------:R-:W-:Y:S05]  /*89f0*/  BSYNC B1 ;  /* 0x0000000000017941 */ /* 0x000fea0003800000 */
.L_x_155:
        /* <DEDUP_REMOVED lines=12> */
.L_x_158:
[----:B------:R-:W-:Y:S05]  /*8ac0*/  BSYNC B1 ;  /* 0x0000000000017941 */ /* 0x000fea0003800000 */
.L_x_157:
        /* <DEDUP_REMOVED lines=12> */
.L_x_160:
[----:B------:R-:W-:Y:S05]  /*8b90*/  BSYNC B1 ;  /* 0x0000000000017941 */ /* 0x000fea0003800000 */
.L_x_159:
        /* <DEDUP_REMOVED lines=12> */
.L_x_162:
[----:B------:R-:W-:Y:S05]  /*8c60*/  BSYNC B1 ;  /* 0x0000000000017941 */ /* 0x000fea0003800000 */
.L_x_161:
[----:B-----5:R-:W-:Y:S01]  /*8c70*/  LOP3.LUT R44, R44, 0xff, RZ, 0xc0, !PT ;  /* 0x000000ff2c2c7812 */ /* 0x020fe200078ec0ff */
[----:B------:R-:W-:Y:S01]  /*8c80*/  BSSY B1, `(.L_x_163) ;  /* 0x000000b000017945 */ /* 0x000fe20003800000 */
[----:B------:R-:W-:Y:S02]  /*8c90*/  ISETP.LT.OR P2, PT, R41, 0x79, !P1 ;  /* 0x000000792900780c */ /* 0x000fe40004f41670 */
[----:B------:R-:W-:Y:S02]  /*8ca0*/  F2FP.F16.E4M3.UNPACK_B R44, R44 ;  /* 0x0000002cff2c723e */ /* 0x000fe400020006ff */
[----:B0--3--:R-:W-:-:S03]  /*8cb0*/  PRMT R32, RZ, 0x7610, R32 ;  /* 0x00007610ff207816 */ /* 0x009fc60000000020 */
[----:B------:R-:W-:-:S05]  /*8cc0*/  HADD2.F32 R44, -RZ, R44.H0_H0 ;  /* 0x2000002cff2c7230 */ /* 0x000fca0000004100 */
[----:B------:R-:W-:-:S04]  /*8cd0*/  FMUL R44, R44, UR21 ;  /* 0x000000152c2c7c20 */ /* 0x000fc80008400000 */
[----:B------:R-:W-:-:S05]  /*8ce0*/  FFMA R44, R165, UR20, R44 ;  /* 0x00000014a52c7c23 */ /* 0x000fca000800002c */
[----:B------:R-:W-:-:S05]  /*8cf0*/  F2FP.SATFINITE.E4M3.F32.PACK_AB_MERGE_C R33, RZ, R44, RZ ;  /* 0x0000002cff21723e */ /* 0x000fca00048070ff */
[----:B------:R0:W-:Y:S01]  /*8d00*/  @!P0 STG.E.U8 desc[UR14][R24.64+0x79], R33 ;  /* 0x0000792118008986 */ /* 0x0001e2000c10110e */
[----:B------:R-:W-:Y:S05]  /*8d10*/  @P2 BRA `(.L_x_164) ;  /* 0x0000000000042947 */ /* 0x000fea0003800000 */
[----:B------:R3:W5:Y:S02]  /*8d20*/  LDG.E.U8 R32, desc[UR14][R34.64+0x78] ;  /* 0x0000780e22207981 */ /* 0x000764000c1e1100 */
.L_x_164:
[----:B------:R-:W-:Y:S05]  /*8d30*/  BSYNC B1 ;  /* 0x0000000000017941 */ /* 0x000fea0003800000 */
.L_x_163:
[----:B-----5:R-:W-:Y:S01]  /*8d40*/  LOP3.LUT R32, R32, 0xff, RZ, 0xc0, !PT ;  /* 0x000000ff20207812 */ /* 0x020fe200078ec0ff */
[----:B------:R-:W-:Y:S01]  /*8d50*/  BSSY B1, `(.L_x_165) ;  /* 0x000000b000017945 */ /* 0x000fe20003800000 */
[----:B------:R-:W-:Y:S02]  /*8d60*/  ISETP.LT.OR P1, PT, R41, 0x7a, !P1 ;  /* 0x0000007a2900780c */ /* 0x000fe40004f21670 */
[----:B------:R-:W-:Y:S02]  /*8d70*/  F2FP.F16.E4M3.UNPACK_B R32, R32 ;  /* 0x00000020ff20723e */ /* 0x000fe400020006ff */
[----:B0-2---:R-:W-:-:S03]  /*8d80*/  PRMT R24, RZ, 0x7610, R24 ;  /* 0x00007610ff187816 */ /* 0x005fc60000000018 */
[----:B------:R-:W-:-:S05]  /*8d90*/  HADD2.F32 R32, -RZ, R32.H0_H0 ;  /* 0x20000020ff207230 */ /* 0x000fca0000004100 */
[----:B------:R-:W-:-:S04]  /*8da0*/  FMUL R25, R32, UR21 ;  /* 0x0000001520197c20 */ /* 0x000fc80008400000 */
[----:B------:R-:W-:-:S05]  /*8db0*/  FFMA R25, R164, UR20, R25 ;  /* 0x00000014a4197c23 */ /* 0x000fca0008000019 */
[----:B------:R-:W-:-:S05]  /*8dc0*/  F2FP.SATFINITE.E4M3.F32.PACK_AB_MERGE_C R25, RZ, R25, RZ ;  /* 0x00000019ff19723e */ /* 0x000fca00048070ff */
[----:B------:R0:W-:Y:S01]  /*8dd0*/  @!P2 STG.E.U8 desc[UR14][R26.64+0x78], R25 ;  /* 0x000078191a00a986 */ /* 0x0001e2000c10110e */
[----:B------:R-:W-:Y:S05]  /*8de0*/  @P1 BRA `(.L_x_166) ;  /* 0x0000000000041947 */ /* 0x000fea0003800000 */
[----:B------:R2:W5:Y:S02]  /*8df0*/  LDG.E.U8 R24, desc[UR14][R34.64+0x79] ;  /* 0x0000790e22187981 */ /* 0x000564000c1e1100 */
.L_x_166:
[----:B------:R-:W-:Y:S05]  /*8e00*/  BSYNC B1 ;  /* 0x0000000000017941 */ /* 0x000fea0003800000 */
.L_x_165:
[----:B-----5:R-:W-:Y:S01]  /*8e10*/  LOP3.LUT R24, R24, 0xff, RZ, 0xc0, !PT ;  /* 0x000000ff18187812 */ /* 0x020fe200078ec0ff */
[----:B------:R-:W-:Y:S01]  /*8e20*/  BSSY B1, `(.L_x_167) ;  /* 0x0000013000017945 */ /* 0x000fe20003800000 */
[----:B------:R-:W-:Y:S02]  /*8e30*/  IADD3 R33, P0, R43, 0x80, RZ ;  /* 0x000000802b217810 */ /* 0x000fe40007f1e0ff */
[----:B------:R-:W-:-:S03]  /*8e40*/  F2FP.F16.E4M3.UNPACK_B R24, R24 ;  /* 0x00000018ff18723e */ /* 0x000fc600020006ff */
[----:B0-----:R-:W-:Y:S01]  /*8e50*/  IMAD.X R25, RZ, RZ, R39, P0 ;  /* 0x000000ffff197224 */ /* 0x001fe200000e0627 */
[----:B------:R-:W-:Y:S01]  /*8e60*/  ISETP.GE.AND P0, PT, R42, 0x81, PT ;  /* 0x000000812a00780c */ /* 0x000fe20003f06270 */
[----:B------:R-:W-:Y:S02]  /*8e70*/  HADD2.F32 R24, -RZ, R24.H0_H0 ;  /* 0x20000018ff187230 */ /* 0x000fe40000004100 */
[----:B--234-:R-:W-:Y:S01]  /*8e80*/  IMAD R34, R25, UR6, RZ ;  /* 0x0000000619227c24 */ /* 0x01cfe2000f8e02ff */
        /* <DEDUP_REMOVED lines=12> */
.L_x_168:
[----:B------:R-:W-:Y:S05]  /*8f50*/  BSYNC B1 ;  /* 0x0000000000017941 */ /* 0x000fea0003800000 */
.L_x_167:
[----:B-----5:R-:W-:Y:S01]  /*8f60*/  LOP3.LUT R32, R32, 0xff, RZ, 0xc0, !PT ;  /* 0x000000ff20207812 */ /* 0x020fe200078ec0ff */
[----:B------:R-:W-:Y:S01]  /*8f70*/  BSSY B1, `(.L_x_169) ;  /* 0x000000b000017945 */ /* 0x000fe20003800000 */
[----:B------:R-:W-:Y:S02]  /*8f80*/  ISETP.LT.OR P2, PT, R41, 0x2, !P0 ;  /* 0x000000022900780c */ /* 0x000fe40004741670 */
[----:B------:R-:W-:Y:S02]  /*8f90*/  F2FP.F16.E4M3.UNPACK_B R32, R32 ;  /* 0x00000020ff20723e */ /* 0x000fe400020006ff */
[----:B0-----:R-:W-:-:S03]  /*8fa0*/  PRMT R26, RZ, 0x7610, R26 ;  /* 0x00007610ff1a7816 */ /* 0x001fc6000000001a */
[----:B------:R-:W-:-:S05]  /*8fb0*/  HADD2.F32 R32, -RZ, R32.H0_H0 ;  /* 0x20000020ff207230 */ /* 0x000fca0000004100 */
[----:B------:R-:W-:-:S04]  /*8fc0*/  FMUL R27, R32, UR21 ;  /* 0x00000015201b7c20 */ /* 0x000fc80008400000 */
[----:B------:R-:W-:-:S05]  /*8fd0*/  FFMA R27, R162, UR20, R27 ;  /* 0x00000014a21b7c23 */ /* 0x000fca000800001b */
[----:B------:R-:W-:-:S05]  /*8fe0*/  F2FP.SATFINITE.E4M3.F32.PACK_AB_MERGE_C R27, RZ, R27, RZ ;  /* 0x0000001bff1b723e */ /* 0x000fca00048070ff */
[----:B------:R0:W-:Y:S01]  /*8ff0*/  @!P3 STG.E.U8 desc[UR14][R28.64], R27 ;  /* 0x0000001b1c00b986 */ /* 0x0001e2000c10110e */
[----:B------:R-:W-:Y:S05]  /*9000*/  @P2 BRA `(.L_x_170) ;  /* 0x0000000000042947 */ /* 0x000fea0003800000 */
[----:B------:R3:W5:Y:S02]  /*9010*/  LDG.E.U8 R26, desc[UR14][R24.64+0x1] ;  /* 0x0000010e181a7981 */ /* 0x000764000c1e1100 */
.L_x_170:
[----:B------:R-:W-:Y:S05]  /*9020*/  BSYNC B1 ;  /* 0x0000000000017941 */ /* 0x000fea0003800000 */
.L_x_169:
[----:B-----5:R-:W-:Y:S01]  /*9030*/  LOP3.LUT R26, R26, 0xff, RZ, 0xc0, !PT ;  /* 0x000000ff1a1a7812 */ /* 0x020fe200078ec0ff */
[----:B------:R-:W-:Y:S01]  /*9040*/  BSSY B1, `(.L_x_171) ;  /* 0x0000013000017945 */ /* 0x000fe20003800000 */
[----:B------:R-:W-:Y:S02]  /*9050*/  IADD3 R43, P1, R43, 0x88, RZ ;  /* 0x000000882b2b7810 */ /* 0x000fe40007f3e0ff */
[----:B------:R-:W-:Y:S02]  /*9060*/  F2FP.F16.E4M3.UNPACK_B R26, R26 ;  /* 0x0000001aff1a723e */ /* 0x000fe400020006ff */
[----:B------:R-:W-:Y:S01]  /*9070*/  PRMT R32, RZ, 0x7610, R32 ;  /* 0x00007610ff207816 */ /* 0x000fe20000000020 */
[----:B------:R-:W-:Y:S01]  /*9080*/  IMAD.X R38, RZ, RZ, R39, P1 ;  /* 0x000000ffff267224 */ /* 0x000fe200008e0627 */
[----:B------:R-:W-:Y:S01]  /*9090*/  ISETP.GE.AND P1, PT, R42, 0x89, PT ;  /* 0x000000892a00780c */ /* 0x000fe20003f26270 */
[----:B------:R-:W-:Y:S02]  /*90a0*/  HADD2.F32 R26, -RZ, R26.H0_H0 ;  /* 0x2000001aff1a7230 */ /* 0x000fe40000004100 */
[----:B------:R-:W-:Y:S01]  /*90b0*/  IMAD R38, R38, UR6, RZ ;  /* 0x0000000626267c24 */ /* 0x000fe2000f8e02ff */
[----:B------:R-:W-:Y:S01]  /*90c0*/  ISETP.LT.OR P5, PT, R41, 0x1, !P1 ;  /* 0x000000012900780c */ /* 0x000fe20004fa1670 */
[----:B------:R-:W-:-:S04]  /*90d0*/  IMAD.WIDE.U32 R36, R43, UR6, R36 ;  /* 0x000000062b247c25 */ /* 0x000fc8000f8e0024 */
[----:B------:R-:W-:Y:S01]  /*90e0*/  FMUL R26, R26, UR21 ;  /* 0x000000151a1a7c20 */ /* 0x000fe20008400000 */
[----:B------:R-:W-:-:S03]  /*90f0*/  IMAD R43, R43, UR7, R38 ;  /* 0x000000072b2b7c24 */ /* 0x000fc6000f8e0226 */
[----:B------:R-:W-:Y:S01]  /*9100*/  FFMA R161, R161, UR20, R26 ;  /* 0x00000014a1a17c23 */ /* 0x000fe2000800001a */
[----:B------:R-:W-:-:S04]  /*9110*/  IADD3 R26, P3, R36, UR10, RZ ;  /* 0x0000000a241a7c10 */ /* 0x000fc8000ff7e0ff */
[----:B------:R-:W-:Y:S02]  /*9120*/  F2FP.SATFINITE.E4M3.F32.PACK_AB_MERGE_C R161, RZ, R161, RZ ;  /* 0x000000a1ffa1723e */ /* 0x000fe400048070ff */
[----:B0-----:R-:W-:-:S03]  /*9130*/  IADD3.X R27, R37, UR11, R43, P3, !PT ;  /* 0x0000000b251b7c10 */ /* 0x001fc60009ffe42b */
[----:B------:R0:W-:Y:S01]  /*9140*/  @!P2 STG.E.U8 desc[UR14][R28.64+0x1], R161 ;  /* 0x000001a11c00a986 */ /* 0x0001e2000c10110e */
[----:B------:R-:W-:Y:S05]  /*9150*/  @P5 BRA `(.L_x_172) ;  /* 0x0000000000045947 */ /* 0x000fea0003800000 */
[----:B------:R4:W5:Y:S02]  /*9160*/  LDG.E.U8 R32, desc[UR14][R26.64] ;  /* 0x0000000e1a207981 */ /* 0x000964000c1e1100 */
.L_x_172:
[----:B------:R-:W-:Y:S05]  /*9170*/  BSYNC B1 ;  /* 0x0000000000017941 */ /* 0x000fea0003800000 */
.L_x_171:
        /* <DEDUP_REMOVED lines=12> */
.L_x_174:
[----:B------:R-:W-:Y:S05]  /*9240*/  BSYNC B1 ;  /* 0x0000000000017941 */ /* 0x000fea0003800000 */
.L_x_173:
        /* <DEDUP_REMOVED lines=12> */
.L_x_176:
[----:B------:R-:W-:Y:S05]  /*9310*/  BSYNC B1 ;  /* 0x0000000000017941 */ /* 0x000fea0003800000 */
.L_x_175:
        /* <DEDUP_REMOVED lines=12> */
.L_x_178:
[----:B------:R-:W-:Y:S05]  /*93e0*/  BSYNC B1 ;  /* 0x0000000000017941 */ /* 0x000fea0003800000 */
.L_x_177:
        /* <DEDUP_REMOVED lines=12> */
.L_x_180:
[----:B------:R-:W-:Y:S05]  /*94b0*/  BSYNC B1 ;  /* 0x0000000000017941 */ /* 0x000fea0003800000 */
.L_x_179:
        /* <DEDUP_REMOVED lines=12> */
.L_x_182:
[----:B------:R-:W-:Y:S05]  /*9580*/  BSYNC B1 ;  /* 0x0000000000017941 */ /* 0x000fea0003800000 */
.L_x_181:
        /* <DEDUP_REMOVED lines=12> */
.L_x_184:
[----:B------:R-:W-:Y:S05]  /*9650*/  BSYNC B1 ;  /* 0x0000000000017941 */ /* 0x000fea0003800000 */
.L_x_183:
        /* <DEDUP_REMOVED lines=12> */
.L_x_186:
[----:B------:R-:W-:Y:S05]  /*9720*/  BSYNC B1 ;  /* 0x0000000000017941 */ /* 0x000fea0003800000 */
.L_x_185:
        /* <DEDUP_REMOVED lines=12> */
.L_x_188:
[----:B------:R-:W-:Y:S05]  /*97f0*/  BSYNC B1 ;  /* 0x0000000000017941 */ /* 0x000fea0003800000 */
.L_x_187:
        /* <DEDUP_REMOVED lines=12> */
.L_x_190:
[----:B------:R-:W-:Y:S05]  /*98c0*/  BSYNC B1 ;  /* 0x0000000000017941 */ /* 0x000fea0003800000 */
.L_x_189:
[----:B-----5:R-:W-:Y:S01]  /*98d0*/  LOP3.LUT R32, R32, 0xff, RZ, 0xc0, !PT ;  /* 0x000000ff20207812 */ /* 0x020fe200078ec0ff */
[----:B------:R-:W-:Y:S01]  /*98e0*/  BSSY B1, `(.L_x_191) ;  /* 0x000000b000017945 */ /* 0x000fe20003800000 */
[----:B------:R-:W-:Y:S02]  /*98f0*/  ISETP.LT.OR P3, PT, R41, 0x19, !P0 ;  /* 0x000000192900780c */ /* 0x000fe40004761670 */
[----:B------:R-:W-:-:S05]  /*9900*/  F2FP.F16.E4M3.UNPACK_B R32, R32 ;  /* 0x00000020ff20723e */ /* 0x000fca00020006ff */
[----:B------:R-:W-:-:S05]  /*9910*/  HADD2.F32 R32, -RZ, R32.H0_H0 ;  /* 0x20000020ff207230 */ /* 0x000fca0000004100 */
[----:B------:R-:W-:-:S04]  /*9920*/  FMUL R32, R32, UR21 ;  /* 0x0000001520207c20 */ /* 0x000fc80008400000 */
[----:B------:R-:W-:Y:S01]  /*9930*/  FFMA R32, R23, UR20, R32 ;  /* 0x0000001417207c23 */ /* 0x000fe20008000020 */
[----:B------:R-:W-:-:S04]  /*9940*/  PRMT R23, RZ, 0x7610, R23 ;  /* 0x00007610ff177816 */ /* 0x000fc80000000017 */
[----:B0-----:R-:W-:-:S05]  /*9950*/  F2FP.SATFINITE.E4M3.F32.PACK_AB_MERGE_C R33, RZ, R32, RZ ;  /* 0x00000020ff21723e */ /* 0x001fca00048070ff */
[----:B------:R0:W-:Y:S01]  /*9960*/  @!P2 STG.E.U8 desc[UR14][R30.64+0x11], R33 ;  /* 0x000011211e00a986 */ /* 0x0001e2000c10110e */
[----:B------:R-:W-:Y:S05]  /*9970*/  @P3 BRA `(.L_x_192) ;  /* 0x0000000000043947 */ /* 0x000fea0003800000 */
[----:B------:R0:W5:Y:S02]  /*9980*/  LDG.E.U8 R23, desc[UR14][R24.64+0x18] ;  /* 0x0000180e18177981 */ /* 0x000164000c1e1100 */
.L_x_192:
[----:B------:R-:W-:Y:S05]  /*9990*/  BSYNC B1 ;  /* 0x0000000000017941 */ /* 0x000fea0003800000 */
.L_x_191:
        /* <DEDUP_REMOVED lines=8> */
[----:B------:R-:W-:-:S05]  /*9a20*/  F2FP.SATFINITE.E4M3.F32.PACK_AB_MERGE_C R23, RZ, R23, RZ ;  /* 0x00000017ff17723e */ /* 0x000fca00048070ff */
[----:B------:R0:W-:Y:S01]  /*9a30*/  @!P3 STG.E.U8 desc[UR14][R28.64+0x18], R23 ;  /* 0x000018171c00b986 */ /* 0x0001e2000c10110e */
[----:B------:R-:W-:Y:S05]  /*9a40*/  @P2 BRA `(.L_x_194) ;  /* 0x0000000000042947 */ /* 0x000fea0003800000 */
[----:B------:R0:W5:Y:S02]  /*9a50*/  LDG.E.U8 R22, desc[UR14][R24.64+0x19] ;  /* 0x0000190e18167981 */ /* 0x000164000c1e1100 */
.L_x_194:
[----:B------:R-:W-:Y:S05]  /*9a60*/  BSYNC B1 ;  /* 0x0000000000017941 */ /* 0x000fea0003800000 */
.L_x_193:
        /* <DEDUP_REMOVED lines=12> */
.L_x_196:
[----:B------:R-:W-:Y:S05]  /*9b30*/  BSYNC B1 ;  /* 0x0000000000017941 */ /* 0x000fea0003800000 */
.L_x_195:
        /* <DEDUP_REMOVED lines=12> */
.L_x_198:
[----:B------:R-:W-:Y:S05]  /*9c00*/  BSYNC B1 ;  /* 0x0000000000017941 */ /* 0x000fea0003800000 */
.L_x_197:
        /* <DEDUP_REMOVED lines=12> */
.L_x_200:
[----:B------:R-:W-:Y:S05]  /*9cd0*/  BSYNC B1 ;  /* 0x0000000000017941 */ /* 0x000fea0003800000 */
.L_x_199:
        /* <DEDUP_REMOVED lines=12> */
.L_x_202:
[----:B------:R-:W-:Y:S05]  /*9da0*/  BSYNC B1 ;  /* 0x0000000000017941 */ /* 0x000fea0003800000 */
.L_x_201:
        /* <DEDUP_REMOVED lines=12> */
.L_x_204:
[----:B------:R-:W-:Y:S05]  /*9e70*/  BSYNC B1 ;  /* 0x0000000000017941 */ /* 0x000fea0003800000 */
.L_x_203:
        /* <DEDUP_REMOVED lines=12> */
.L_x_206:
[----:B------:R-:W-:Y:S05]  /*9f40*/  BSYNC B1 ;  /* 0x0000000000017941 */ /* 0x000fea0003800000 */
.L_x_205:
        /* <DEDUP_REMOVED lines=12> */
.L_x_208:
[----:B------:R-:W-:Y:S05]  /*a010*/  BSYNC B1 ;  /* 0x0000000000017941 */ /* 0x000fea0003800000 */
.L_x_207:
        /* <DEDUP_REMOVED lines=12> */
.L_x_210:
[----:B------:R-:W-:Y:S05]  /*a0e0*/  BSYNC B1 ;  /* 0x0000000000017941 */ /* 0x000fea0003800000 */
.L_x_209:
        /* <DEDUP_REMOVED lines=12> */
.L_x_212:
[----:B------:R-:W-:Y:S05]  /*a1b0*/  BSYNC B1 ;  /* 0x0000000000017941 */ /* 0x000fea0003800000 */
.L_x_211:
        /* <DEDUP_REMOVED lines=12> */
.L_x_214:
[----:B------:R-:W-:Y:S05]  /*a280*/  BSYNC B1 ;  /* 0x0000000000017941 */ /* 0x000fea0003800000 */
.L_x_213:
        /* <DEDUP_REMOVED lines=12> */
.L_x_216:
[----:B------:R-:W-:Y:S05]  /*a350*/  BSYNC B1 ;  /* 0x0000000000017941 */ /* 0x000fea0003800000 */
.L_x_215:
        /* <DEDUP_REMOVED lines=12> */
.L_x_218:
[----:B------:R-:W-:Y:S05]  /*a420*/  BSYNC B1 ;  /* 0x0000000000017941 */ /* 0x000fea0003800000 */
.L_x_217:
        /* <DEDUP_REMOVED lines=12> */
.L_x_220:
[----:B------:R-:W-:Y:S05]  /*a4f0*/  BSYNC B1 ;  /* 0x0000000000017941 */ /* 0x000fea0003800000 */
.L_x_219:
        /* <DEDUP_REMOVED lines=12> */
.L_x_222:
[----:B------:R-:W-:Y:S05]  /*a5c0*/  BSYNC B1 ;  /* 0x0000000000017941 */ /* 0x000fea0003800000 */
.L_x_221:
        /* <DEDUP_REMOVED lines=12> */
.L_x_224:
[----:B------:R-:W-:Y:S05]  /*a690*/  BSYNC B1 ;  /* 0x0000000000017941 */ /* 0x000fea0003800000 */
.L_x_223:
        /* <DEDUP_REMOVED lines=12> */
.L_x_226:
[----:B------:R-:W-:Y:S05]  /*a760*/  BSYNC B1 ;  /* 0x0000000000017941 */ /* 0x000fea0003800000 */
.L_x_225:
        /* <DEDUP_REMOVED lines=12> */
.L_x_228:
[----:B------:R-:W-:Y:S05]  /*a830*/  BSYNC B1 ;  /* 0x0000000000017941 */ /* 0x000fea0003800000 */
.L_x_227:
        /* <DEDUP_REMOVED lines=12> */
.L_x_230:
[----:B------:R-:W-:Y:S05]  /*a900*/  BSYNC B1 ;  /* 0x0000000000017941 */ /* 0x000fea0003800000 */
.L_x_229:
        /* <DEDUP_REMOVED lines=12> */
.L_x_232:
[----:B------:R-:W-:Y:S05]  /*a9d0*/  BSYNC B1 ;  /* 0x0000000000017941 */ /* 0x000fea0003800000 */
.L_x_231:
        /* <DEDUP_REMOVED lines=12> */
.L_x_234:
[----:B------:R-:W-:Y:S05]  /*aaa0*/  BSYNC B1 ;  /* 0x0000000000017941 */ /* 0x000fea0003800000 */
.L_x_233:
[----:B-----5:R-:W-:Y:S01]  /*aab0*/  LOP3.LUT R2, R2, 0xff, RZ, 0xc0, !PT ;  /* 0x000000ff02027812 */ /* 0x020fe200078ec0ff */
[----:B------:R-:W-:Y:S01]  /*aac0*/  BSSY B1, `(.L_x_235) ;  /* 0x000000b000017945 */ /* 0x000fe20003800000 */
[----:B------:R-:W-:Y:S02]  /*aad0*/  ISETP.LT.OR P3, PT, R41, 0x41, !P1 ;  /* 0x000000412900780c */ /* 0x000fe40004f61670 */
[----:B------:R-:W-:-:S05]  /*aae0*/  F2FP.F16.E4M3.UNPACK_B R2, R2 ;  /* 0x00000002ff02723e */ /* 0x000fca00020006ff */
[----:B------:R-:W-:-:S05]  /*aaf0*/  HADD2.F32 R2, -RZ, R2.H0_H0 ;  /* 0x20000002ff027230 */ /* 0x000fca0000004100 */
[----:B0-----:R-:W-:-:S04]  /*ab00*/  FMUL R3, R2, UR21 ;  /* 0x0000001502037c20 */ /* 0x001fc80008400000 */
[----:B------:R-:W-:Y:S01]  /*ab10*/  FFMA R3, R0, UR20, R3 ;  /* 0x0000001400037c23 */ /* 0x000fe20008000003 */
[----:B------:R-:W-:-:S04]  /*ab20*/  PRMT R0, RZ, 0x7610, R0 ;  /* 0x00007610ff007816 */ /* 0x000fc80000000000 */
[----:B------:R-:W-:-:S05]  /*ab30*/  F2FP.SATFINITE.E4M3.F32.PACK_AB_MERGE_C R3, RZ, R3, RZ ;  /* 0x00000003ff03723e */ /* 0x000fca00048070ff */
[----:B------:R0:W-:Y:S01]  /*ab40*/  @!P2 STG.E.U8 desc[UR14][R28.64+0x41], R3 ;  /* 0x000041031c00a986 */ /* 0x0001e2000c10110e */
[----:B------:R-:W-:Y:S05]  /*ab50*/  @P3 BRA `(.L_x_236) ;  /* 0x0000000000043947 */ /* 0x000fea0003800000 */
[----:B------:R0:W5:Y:S02]  /*ab60*/  LDG.E.U8 R0, desc[UR14][R26.64+0x40] ;  /* 0x0000400e1a007981 */ /* 0x000164000c1e1100 */
.L_x_236:
[----:B------:R-:W-:Y:S05]  /*ab70*/  BSYNC B1 ;  /* 0x0000000000017941 */ /* 0x000fea0003800000 */
.L_x_235:
[----:B------:R-:W2:Y:S01]  /*ab80*/  LDL.LU R2, [R1] ;  /* 0x0000000001027983 */ /* 0x000ea20000300800 */
[----:B-----5:R-:W-:Y:S01]  /*ab90*/  LOP3.LUT R0, R0, 0xff, RZ, 0xc0, !PT ;  /* 0x000000ff00007812 */ /* 0x020fe200078ec0ff */
[----:B------:R-:W-:Y:S01]  /*aba0*/  BSSY B1, `(.L_x_237) ;  /* 0x000000b000017945 */ /* 0x000fe20003800000 */
[----:B------:R-:W-:Y:S02]  /*abb0*/  ISETP.LT.OR P2, PT, R41, 0x42, !P1 ;  /* 0x000000422900780c */ /* 0x000fe40004f41670 */
[----:B------:R-:W-:-:S05]  /*abc0*/  F2FP.F16.E4M3.UNPACK_B R0, R0 ;  /* 0x00000000ff00723e */ /* 0x000fca00020006ff */
[----:B------:R-:W-:-:S05]  /*abd0*/  HADD2.F32 R0, -RZ, R0.H0_H0 ;  /* 0x20000000ff007230 */ /* 0x000fca0000004100 */
[----:B------:R-:W-:-:S04]  /*abe0*/  FMUL R0, R0, UR21 ;  /* 0x0000001500007c20 */ /* 0x000fc80008400000 */
[----:B--2---:R-:W-:-:S05]  /*abf0*/  FFMA R0, R2, UR20, R0 ;  /* 0x0000001402007c23 */ /* 0x004fca0008000000 */
[----:B0-----:R-:W-:Y:S02]  /*ac00*/  F2FP.SATFINITE.E4M3.F32.PACK_AB_MERGE_C R3, RZ, R0, RZ ;  /* 0x00000000ff03723e */ /* 0x001fe400048070ff */
[----:B------:R-:W-:-:S03]  /*ac10*/  PRMT R0, RZ, 0x7610, R0 ;  /* 0x00007610ff007816 */ /* 0x000fc60000000000 */
[----:B------:R0:W-:Y:S01]  /*ac20*/  @!P3 STG.E.U8 desc[UR14][R30.64+0x40], R3 ;  /* 0x000040031e00b986 */ /* 0x0001e2000c10110e */
[----:B------:R-:W-:Y:S05]  /*ac30*/  @P2 BRA `(.L_x_238) ;  /* 0x0000000000042947 */ /* 0x000fea0003800000 */
[----:B------:R2:W5:Y:S02]  /*ac40*/  LDG.E.U8 R0, desc[UR14][R26.64+0x41] ;  /* 0x0000410e1a007981 */ /* 0x000564000c1e1100 */
.L_x_238:
[----:B------:R-:W-:Y:S05]  /*ac50*/  BSYNC B1 ;  /* 0x0000000000017941 */ /* 0x000fea0003800000 */
.L_x_237:
[----:B------:R-:W3:Y:S01]  /*ac60*/  LDL.LU R2, [R1+0x4] ;  /* 0x0000040001027983 */ /* 0x000ee20000300800 */
[----:B-----5:R-:W-:Y:S01]  /*ac70*/  LOP3.LUT R0, R0, 0xff, RZ, 0xc0, !PT ;  /* 0x000000ff00007812 */ /* 0x020fe200078ec0ff */
[----:B------:R-:W-:Y:S01]  /*ac80*/  BSSY B1, `(.L_x_239) ;  /* 0x000000b000017945 */ /* 0x000fe20003800000 */
[----:B------:R-:W-:Y:S02]  /*ac90*/  ISETP.LT.OR P3, PT, R41, 0x49, !P0 ;  /* 0x000000492900780c */ /* 0x000fe40004761670 */
[----:B------:R-:W-:-:S05]  /*aca0*/  F2FP.F16.E4M3.UNPACK_B R0, R0 ;  /* 0x00000000ff00723e */ /* 0x000fca00020006ff */
[----:B------:R-:W-:-:S05]  /*acb0*/  HADD2.F32 R0, -RZ, R0.H0_H0 ;  /* 0x20000000ff007230 */ /* 0x000fca0000004100 */
[----:B------:R-:W-:-:S04]  /*acc0*/  FMUL R0, R0, UR21 ;  /* 0x0000001500007c20 */ /* 0x000fc80008400000 */
[----:B---3--:R-:W-:-:S05]  /*acd0*/  FFMA R0, R2, UR20, R0 ;  /* 0x0000001402007c23 */ /* 0x008fca0008000000 */
[----:B0-----:R-:W-:Y:S02]  /*ace0*/  F2FP.SATFINITE.E4M3.F32.PACK_AB_MERGE_C R3, RZ, R0, RZ ;  /* 0x00000000ff03723e */ /* 0x001fe400048070ff */
[----:B------:R-:W-:-:S03]  /*acf0*/  PRMT R0, RZ, 0x7610, R0 ;  /* 0x00007610ff007816 */ /* 0x000fc60000000000 */
[----:B------:R0:W-:Y:S01]  /*ad00*/  @!P2 STG.E.U8 desc[UR14][R30.64+0x41], R3 ;  /* 0x000041031e00a986 */ /* 0x0001e2000c10110e */
[----:B------:R-:W-:Y:S05]  /*ad10*/  @P3 BRA `(.L_x_240) ;  /* 0x0000000000043947 */ /* 0x000fea0003800000 */
[----:B------:R3:W5:Y:S02]  /*ad20*/  LDG.E.U8 R0, desc[UR14][R24.64+0x48] ;  /* 0x0000480e18007981 */ /* 0x000764000c1e1100 */
.L_x_240:
[----:B------:R-:W-:Y:S05]  /*ad30*/  BSYNC B1 ;  /* 0x0000000000017941 */ /* 0x000fea0003800000 */
.L_x_239:
[----:B------:R-:W2:Y:S01]  /*ad40*/  LDL.LU R2, [R1+0x8] ;  /* 0x0000080001027983 */ /* 0x000ea20000300800 */
        /* <DEDUP_REMOVED lines=12> */
.L_x_242:
[----:B------:R-:W-:Y:S05]  /*ae10*/  BSYNC B1 ;  /* 0x0000000000017941 */ /* 0x000fea0003800000 */
.L_x_241:
        /* <DEDUP_REMOVED lines=13> */
.L_x_244:
[----:B------:R-:W-:Y:S05]  /*aef0*/  BSYNC B1 ;  /* 0x0000000000017941 */ /* 0x000fea0003800000 */
.L_x_243:
        /* <DEDUP_REMOVED lines=13> */
.L_x_246:
[----:B------:R-:W-:Y:S05]  /*afd0*/  BSYNC B1 ;  /* 0x0000000000017941 */ /* 0x000fea0003800000 */
.L_x_245:
        /* <DEDUP_REMOVED lines=13> */
.L_x_248:
[----:B------:R-:W-:Y:S05]  /*b0b0*/  BSYNC B1 ;  /* 0x0000000000017941 */ /* 0x000fea0003800000 */
.L_x_247:
        /* <DEDUP_REMOVED lines=13> */
.L_x_250:
[----:B------:R-:W-:Y:S05]  /*b190*/  BSYNC B1 ;  /* 0x0000000000017941 */ /* 0x000fea0003800000 */
.L_x_249:
        /* <DEDUP_REMOVED lines=13> */
.L_x_252:
[----:B------:R-:W-:Y:S05]  /*b270*/  BSYNC B1 ;  /* 0x0000000000017941 */ /* 0x000fea0003800000 */
.L_x_251:
        /* <DEDUP_REMOVED lines=13> */
.L_x_254:
[----:B------:R-:W-:Y:S05]  /*b350*/  BSYNC B1 ;  /* 0x0000000000017941 */ /* 0x000fea0003800000 */
.L_x_253:
        /* <DEDUP_REMOVED lines=13> */
.L_x_256:
[----:B------:R-:W-:Y:S05]  /*b430*/  BSYNC B1 ;  /* 0x0000000000017941 */ /* 0x000fea0003800000 */
.L_x_255:
        /* <DEDUP_REMOVED lines=13> */
.L_x_258:
[----:B------:R-:W-:Y:S05]  /*b510*/  BSYNC B1 ;  /* 0x0000000000017941 */ /* 0x000fea0003800000 */
.L_x_257:
        /* <DEDUP_REMOVED lines=13> */
.L_x_260:
[----:B------:R-:W-:Y:S05]  /*b5f0*/  BSYNC B1 ;  /* 0x0000000000017941 */ /* 0x000fea0003800000 */
.L_x_259:
        /* <DEDUP_REMOVED lines=13> */
.L_x_262:
[----:B------:R-:W-:Y:S05]  /*b6d0*/  BSYNC B1 ;  /* 0x0000000000017941 */ /* 0x000fea0003800000 */
.L_x_261:
        /* <DEDUP_REMOVED lines=13> */
.L_x_264:
[----:B------:R-:W-:Y:S05]  /*b7b0*/  BSYNC B1 ;  /* 0x0000000000017941 */ /* 0x000fea0003800000 */
.L_x_263:
        /* <DEDUP_REMOVED lines=13> */
.L_x_266:
[----:B------:R-:W-:Y:S05]  /*b890*/  BSYNC B1 ;  /* 0x0000000000017941 */ /* 0x000fea0003800000 */
.L_x_265:
        /* <DEDUP_REMOVED lines=13> */
.L_x_268:
[----:B------:R-:W-:Y:S05]  /*b970*/  BSYNC B1 ;  /* 0x0000000000017941 */ /* 0x000fea0003800000 */
.L_x_267:
        /* <DEDUP_REMOVED lines=13> */
.L_x_270:
[----:B------:R-:W-:Y:S05]  /*ba50*/  BSYNC B1 ;  /* 0x0000000000017941 */ /* 0x000fea0003800000 */
.L_x_269:
        /* <DEDUP_REMOVED lines=13> */
.L_x_272:
[----:B------:R-:W-:Y:S05]  /*bb30*/  BSYNC B1 ;  /* 0x0000000000017941 */ /* 0x000fea0003800000 */
.L_x_271:
        /* <DEDUP_REMOVED lines=13> */
.L_x_274:
[----:B------:R-:W-:Y:S05]  /*bc10*/  BSYNC B1 ;  /* 0x0000000000017941 */ /* 0x000fea0003800000 */
.L_x_273:
        /* <DEDUP_REMOVED lines=13> */
.L_x_276:
[----:B------:R-:W-:Y:S05]  /*bcf0*/  BSYNC B1 ;  /* 0x0000000000017941 */ /* 0x000fea0003800000 */
.L_x_275:
        /* <DEDUP_REMOVED lines=13> */
.L_x_278:
[----:B------:R-:W-:Y:S05]  /*bdd0*/  BSYNC B1 ;  /* 0x0000000000017941 */ /* 0x000fea0003800000 */
.L_x_277:
        /* <DEDUP_REMOVED lines=13> */
.L_x_280:
[----:B------:R-:W-:Y:S05]  /*beb0*/  BSYNC B1 ;  /* 0x0000000000017941 */ /* 0x000fea0003800000 */
.L_x_279:
        /* <DEDUP_REMOVED lines=13> */
.L_x_282:
[----:B------:R-:W-:Y:S05]  /*bf90*/  BSYNC B1 ;  /* 0x0000000000017941 */ /* 0x000fea0003800000 */
.L_x_281:
        /* <DEDUP_REMOVED lines=13> */
.L_x_284:
[----:B------:R-:W-:Y:S05]  /*c070*/  BSYNC B1 ;  /* 0x0000000000017941 */ /* 0x000fea0003800000 */
.L_x_283:
        /* <DEDUP_REMOVED lines=13> */
.L_x_286:
[----:B------:R-:W-:Y:S05]  /*c150*/  BSYNC B1 ;  /* 0x0000000000017941 */ /* 0x000fea0003800000 */
.L_x_285:
        /* <DEDUP_REMOVED lines=13> */
.L_x_288:
[----:B------:R-:W-:Y:S05]  /*c230*/  BSYNC B1 ;  /* 0x0000000000017941 */ /* 0x000fea0003800000 */
.L_x_287:
        /* <DEDUP_REMOVED lines=13> */
.L_x_290:
[----:B------:R-:W-:Y:S05]  /*c310*/  BSYNC B1 ;  /* 0x0000000000017941 */ /* 0x000fea0003800000 */
.L_x_289:
        /* <DEDUP_REMOVED lines=13> */
.L_x_292:
[----:B------:R-:W-:Y:S05]  /*c3f0*/  BSYNC B1 ;  /* 0x0000000000017941 */ /* 0x000fea0003800000 */
.L_x_291:
        /* <DEDUP_REMOVED lines=13> */
.L_x_294:
[----:B------:R-:W-:Y:S05]  /*c4d0*/  BSYNC B1 ;  /* 0x0000000000017941 */ /* 0x000fea0003800000 */
.L_x_293:
[----:B------:R-:W-:Y:S05]  /*c4e0*/  @P1 BRA `(.L_x_295) ;  /* 0x0000002000ac1947 */ /* 0x000fea0003800000 */
[----:B------:R-:W2:Y:S01]  /*c4f0*/  LDL.LU R2, [R1+0x74] ;  /* 0x0000740001027983 */ /* 0x000ea20000300800 */
[----:B-----5:R-:W-:-:S04]  /*c500*/  LOP3.LUT R0, R0, 0xff, RZ, 0xc0, !PT ;  /* 0x000000ff00007812 */ /* 0x020fc800078ec0ff */
[----:B------:R-:W-:-:S05]  /*c510*/  F2FP.F16.E4M3.UNPACK_B R0, R0 ;  /* 0x00000000ff00723e */ /* 0x000fca00020006ff */
[----:B------:R-:W-:-:S05]  /*c520*/  HADD2.F32 R0, -RZ, R0.H0_H0 ;  /* 0x20000000ff007230 */ /* 0x000fca0000004100 */
[----:B------:R-:W-:-:S04]  /*c530*/  FMUL R0, R0, UR21 ;  /* 0x0000001500007c20 */ /* 0x000fc80008400000 */
[----:B--2---:R-:W-:-:S05]  /*c540*/  FFMA R0, R2, UR20, R0 ;  /* 0x0000001402007c23 */ /* 0x004fca0008000000 */
[----:B0-----:R-:W-:-:S05]  /*c550*/  F2FP.SATFINITE.E4M3.F32.PACK_AB_MERGE_C R3, RZ, R0, RZ ;  /* 0x00000000ff03723e */ /* 0x001fca00048070ff */
[----:B------:R0:W-:Y:S01]  /*c560*/  STG.E.U8 desc[UR14][R30.64+0x79], R3 ;  /* 0x000079031e007986 */ /* 0x0001e2000c10110e */
[----:B------:R-:W-:Y:S05]  /*c570*/  BRA `(.L_x_295) ;  /* 0x0000002000887947 */ /* 0x000fea0003800000 */
.L_x_38:
[C---:B------:R-:W-:Y:S01]  /*c580*/  ISETP.GE.AND P3, PT, R42.reuse, 0x1, PT ;  /* 0x000000012a00780c */ /* 0x040fe20003f66270 */
[----:B------:R-:W2:Y:S01]  /*c590*/  LDL.LU R227, [R1+0x10] ;  /* 0x0000100001e37983 */ /* 0x000ea20000300800 */
[----:B------:R-:W-:Y:S01]  /*c5a0*/  ISETP.GE.AND P2, PT, R42, 0x9, PT ;  /* 0x000000092a00780c */ /* 0x000fe20003f46270 */
[----:B------:R-:W-:Y:S01]  /*c5b0*/  FMUL R225, R225, UR20 ;  /* 0x00000014e1e17c20 */ /* 0x000fe20008400000 */
[C---:B------:R-:W-:Y:S01]  /*c5c0*/  ISETP.LT.OR P0, PT, R41.reuse, 0x1, !P3 ;  /* 0x000000012900780c */ /* 0x040fe20005f01670 */
[----:B------:R-:W-:Y:S01]  /*c5d0*/  FMUL R226, R226, UR20 ;  /* 0x00000014e2e27c20 */ /* 0x000fe20008400000 */
[----:B------:R-:W-:Y:S01]  /*c5e0*/  ISETP.LT.OR P1, PT, R41, 0x2, !P3 ;  /* 0x000000022900780c */ /* 0x000fe20005f21670 */
[----:B------:R-:W-:Y:S01]  /*c5f0*/  FMUL R223, R223, UR20 ;  /* 0x00000014dfdf7c20 */ /* 0x000fe20008400000 */
[----:B------:R-:W-:Y:S01]  /*c600*/  ISETP.LT.OR P6, PT, R41, 0x2, !P2 ;  /* 0x000000022900780c */ /* 0x000fe200057c1670 */
[----:B------:R-:W-:Y:S01]  /*c610*/  FMUL R224, R224, UR20 ;  /* 0x00000014e0e07c20 */ /* 0x000fe20008400000 */
[----:B------:R-:W-:-:S02]  /*c620*/  F2FP.SATFINITE.E4M3.F32.PACK_AB_MERGE_C R33, RZ, R226, RZ ;  /* 0x000000e2ff21723e */ /* 0x000fc400048070ff */
[----:B------:R-:W-:Y:S01]  /*c630*/  F2FP.SATFINITE.E4M3.F32.PACK_AB_MERGE_C R225, RZ, R225, RZ ;  /* 0x000000e1ffe1723e */ /* 0x000fe200048070ff */
[----:B------:R-:W-:Y:S01]  /*c640*/  FMUL R222, R222, UR20 ;  /* 0x00000014dede7c20 */ /* 0x000fe20008400000 */
[----:B------:R-:W-:Y:S01]  /*c650*/  ISETP.LT.OR P5, PT, R41, 0x1, !P2 ;  /* 0x000000012900780c */ /* 0x000fe200057a1670 */
[----:B------:R-:W-:Y:S01]  /*c660*/  FMUL R221, R221, UR20 ;  /* 0x00000014dddd7c20 */ /* 0x000fe20008400000 */
[----:B------:R-:W-:Y:S01]  /*c670*/  F2FP.SATFINITE.E4M3.F32.PACK_AB_MERGE_C R223, RZ, R223, RZ ;  /* 0x000000dfffdf723e */ /* 0x000fe200048070ff */
[----:B------:R0:W-:Y:S01]  /*c680*/  @!P0 STG.E.U8 desc[UR14][R24.64], R33 ;  /* 0x0000002118008986 */ /* 0x0001e2000c10110e */
[----:B------:R-:W-:-:S03]  /*c690*/  ISETP.LT.OR P0, PT, R41, 0x9, !P3 ;  /* 0x000000092900780c */ /* 0x000fc60005f01670 */
[----:B------:R-:W-:Y:S01]  /*c6a0*/  @!P1 STG.E.U8 desc[UR14][R24.64+0x1], R225 ;  /* 0x000001e118009986 */ /* 0x000fe2000c10110e */
[----:B------:R-:W-:-:S03]  /*c6b0*/  ISETP.LT.OR P1, PT, R41, 0xa, !P3 ;  /* 0x0000000a2900780c */ /* 0x000fc60005f21670 */
[----:B------:R-:W-:Y:S01]  /*c6c0*/  @!P6 STG.E.U8 desc[UR14][R26.64+0x1], R223 ;  /* 0x000001df1a00e986 */ /* 0x000fe2000c10110e */
[----:B------:R-:W-:Y:S01]  /*c6d0*/  ISETP.LT.OR P6, PT, R41, 0xa, !P2 ;  /* 0x0000000a2900780c */ /* 0x000fe200057c1670 */
[----:B------:R-:W-:Y:S01]  /*c6e0*/  FMUL R219, R219, UR20 ;  /* 0x00000014dbdb7c20 */ /* 0x000fe20008400000 */
[----:B------:R-:W-:Y:S01]  /*c6f0*/  F2FP.SATFINITE.E4M3.F32.PACK_AB_MERGE_C R35, RZ, R224, RZ ;  /* 0x000000e0ff23723e */ /* 0x000fe200048070ff */
[----:B------:R-:W-:Y:S01]  /*c700*/  FMUL R220, R220, UR20 ;  /* 0x00000014dcdc7c20 */ /* 0x000fe20008400000 */
[----:B0-----:R-:W-:Y:S01]  /*c710*/  F2FP.SATFINITE.E4M3.F32.PACK_AB_MERGE_C R33, RZ, R222, RZ ;  /* 0x000000deff21723e */ /* 0x001fe200048070ff */
[----:B------:R-:W-:Y:S01]  /*c720*/  FMUL R218, R218, UR20 ;  /* 0x00000014dada7c20 */ /* 0x000fe20008400000 */
[----:B------:R-:W-:Y:S01]  /*c730*/  F2FP.SATFINITE.E4M3.F32.PACK_AB_MERGE_C R221, RZ, R221, RZ ;  /* 0x000000ddffdd723e */ /* 0x000fe200048070ff */
[----:B------:R0:W-:Y:S01]  /*c740*/  @!P5 STG.E.U8 desc[UR14][R26.64], R35 ;  /* 0x000000231a00d986 */ /* 0x0001e2000c10110e */
[C---:B------:R-:W-:Y:S02]  /*c750*/  ISETP.LT.OR P5, PT, R41.reuse, 0x9, !P2 ;  /* 0x000000092900780c */ /* 0x040fe400057a1670 */
        /* <DEDUP_REMOVED lines=8> */
[----:B0-----:R-:W-:Y:S01]  /*c7e0*/  F2FP.SATFINITE.E4M3.F32.PACK_AB_MERGE_C R35, RZ, R220, RZ ;  /* 0x000000dcff23723e */ /* 0x001fe200048070ff */
[----:B------:R-:W-:Y:S01]  /*c7f0*/  FMUL R215, R215, UR20 ;  /* 0x00000014d7d77c20 */ /* 0x000fe20008400000 */
[----:B------:R-:W4:Y:S01]  /*c800*/  LDL.LU R226, [R1+0xc] ;  /* 0x00000c0001e27983 */ /* 0x000f220000300800 */
[----:B---3--:R-:W-:Y:S02]  /*c810*/  F2FP.SATFINITE.E4M3.F32.PACK_AB_MERGE_C R33, RZ, R218, RZ ;  /* 0x000000daff21723e */ /* 0x008fe400048070ff */
[----:B------:R-:W-:Y:S01]  /*c820*/  F2FP.SATFINITE.E4M3.F32.PACK_AB_MERGE_C R217, RZ, R217, RZ ;  /* 0x000000d9ffd9723e */ /* 0x000fe200048070ff */
[----:B------:R0:W-:Y:S01]  /*c830*/  @!P5 STG.E.U8 desc[UR14][R26.64+0x8], R35 ;  /* 0x000008231a00d986 */ /* 0x0001e2000c10110e */
[----:B------:R-:W-:-:S02]  /*c840*/  ISETP.LT.OR P5, PT, R41, 0x11, !P2 ;  /* 0x000000112900780c */ /* 0x000fc400057a1670 */
[----:B------:R-:W-:Y:S01]  /*c850*/  F2FP.SATFINITE.E4M3.F32.PACK_AB_MERGE_C R215, RZ, R215, RZ ;  /* 0x000000d7ffd7723e */ /* 0x000fe200048070ff */
[----:B------:R-:W3:Y:S01]  /*c860*/  LDL.LU R224, [R1+0x8] ;  /* 0x0000080001e07983 */ /* 0x000ee20000300800 */
[----:B------:R-:W-:-:S03]  /*c870*/  FMUL R216, R216, UR20 ;  /* 0x00000014d8d87c20 */ /* 0x000fc60008400000 */
[----:B------:R-:W4:Y:S04]  /*c880*/  LDL.LU R225, [R1+0x4] ;  /* 0x0000040001e17983 */ /* 0x000f280000300800 */
[----:B------:R-:W3:Y:S01]  /*c890*/  LDL.LU R223, [R1] ;  /* 0x0000000001df7983 */ /* 0x000ee20000300800 */
[----:B0-----:R-:W-:Y:S01]  /*c8a0*/  F2FP.SATFINITE.E4M3.F32.PACK_AB_MERGE_C R35, RZ, R216, RZ ;  /* 0x000000d8ff23723e */ /* 0x001fe200048070ff */
[----:B------:R-:W-:Y:S01]  /*c8b0*/  FMUL R214, R214, UR20 ;  /* 0x00000014d6d67c20 */ /* 0x000fe20008400000 */
[----:B------:R-:W-:Y:S01]  /*c8c0*/  FMUL R213, R213, UR20 ;  /* 0x00000014d5d57c20 */ /* 0x000fe20008400000 */
[----:B------:R0:W-:Y:S01]  /*c8d0*/  @!P0 STG.E.U8 desc[UR14][R24.64+0x10], R33 ;  /* 0x0000102118008986 */ /* 0x0001e2000c10110e */
[----:B------:R-:W-:Y:S01]  /*c8e0*/  ISETP.LT.OR P0, PT, R41, 0x19, !P3 ;  /* 0x000000192900780c */ /* 0x000fe20005f01670 */
[----:B------:R-:W-:Y:S01]  /*c8f0*/  FMUL R211, R211, UR20 ;  /* 0x00000014d3d37c20 */ /* 0x000fe20008400000 */
[----:B------:R-:W-:Y:S01]  /*c900*/  FMUL R212, R212, UR20 ;  /* 0x00000014d4d47c20 */ /* 0x000fe20008400000 */
[----:B------:R-:W-:Y:S01]  /*c910*/  @!P1 STG.E.U8 desc[UR14][R24.64+0x11], R217 ;  /* 0x000011d918009986 */ /* 0x000fe2000c10110e */
[C---:B------:R-:W-:Y:S01]  /*c920*/  ISETP.LT.OR P1, PT, R41.reuse, 0x1a, !P3 ;  /* 0x0000001a2900780c */ /* 0x040fe20005f21670 */
[----:B------:R-:W-:Y:S01]  /*c930*/  FMUL R210, R210, UR20 ;  /* 0x00000014d2d27c20 */ /* 0x000fe20008400000 */
[----:B------:R-:W-:Y:S01]  /*c940*/  F2FP.SATFINITE.E4M3.F32.PACK_AB_MERGE_C R213, RZ, R213, RZ ;  /* 0x000000d5ffd5723e */ /* 0x000fe200048070ff */
[----:B------:R-:W-:Y:S01]  /*c950*/  @!P6 STG.E.U8 desc[UR14][R26.64+0x11], R215 ;  /* 0x000011d71a00e986 */ /* 0x000fe2000c10110e */
[----:B------:R-:W-:Y:S01]  /*c960*/  ISETP.LT.OR P6, PT, R41, 0x1a, !P2 ;  /* 0x0000001a2900780c */ /* 0x000fe200057c1670 */
[----:B------:R-:W-:Y:S01]  /*c970*/  FMUL R209, R209, UR20 ;  /* 0x00000014d1d17c20 */ /* 0x000fe20008400000 */
[----:B------:R-:W-:Y:S01]  /*c980*/  F2FP.SATFINITE.E4M3.F32.PACK_AB_MERGE_C R211, RZ, R211, RZ ;  /* 0x000000d3ffd3723e */ /* 0x000fe200048070ff */
[----:B------:R1:W-:Y:S01]  /*c990*/  @!P5 STG.E.U8 desc[UR14][R26.64+0x10], R35 ;  /* 0x000010231a00d986 */ /* 0x0003e2000c10110e */
[----:B0-----:R-:W-:Y:S01]  /*c9a0*/  F2FP.SATFINITE.E4M3.F32.PACK_AB_MERGE_C R33, RZ, R214, RZ ;  /* 0x000000d6ff21723e */ /* 0x001fe200048070ff */
[----:B------:R-:W-:Y:S01]  /*c9b0*/  FMUL R207, R207, UR20 ;  /* 0x00000014cfcf7c20 */ /* 0x000fe20008400000 */
[C---:B------:R-:W-:Y:S01]  /*c9c0*/  ISETP.LT.OR P5, PT, R41.reuse, 0x19, !P2 ;  /* 0x000000192900780c */ /* 0x040fe200057a1670 */
[----:B------:R-:W-:Y:S01]  /*c9d0*/  FMUL R208, R208, UR20 ;  /* 0x00000014d0d07c20 */ /* 0x000fe20008400000 */
[----:B------:R-:W-:Y:S01]  /*c9e0*/  F2FP.SATFINITE.E4M3.F32.PACK_AB_MERGE_C R209, RZ, R209, RZ ;  /* 0x000000d1ffd1723e */ /* 0x000fe200048070ff */
[----:B------:R0:W-:Y:S01]  /*c9f0*/  @!P0 STG.E.U8 desc[UR14][R24.64+0x18], R33 ;  /* 0x0000182118008986 */ /* 0x0001e2000c10110e */
[C---:B------:R-:W-:Y:S01]  /*ca00*/  ISETP.LT.OR P0, PT, R41.reuse, 0x21, !P3 ;  /* 0x000000212900780c */ /* 0x040fe20005f01670 */
[----:B------:R-:W-:Y:S01]  /*ca10*/  FMUL R206, R206, UR20 ;  /* 0x00000014cece7c20 */ /* 0x000fe20008400000 */
[----:B------:R-:W-:Y:S01]  /*ca20*/  F2FP.SATFINITE.E4M3.F32.PACK_AB_MERGE_C R207, RZ, R207, RZ ;  /* 0x000000cfffcf723e */ /* 0x000fe200048070ff */
[----:B------:R-:W-:Y:S01]  /*ca30*/  @!P1 STG.E.U8 desc[UR14][R24.64+0x19], R213 ;  /* 0x000019d518009986 */ /* 0x000fe2000c10110e */
[----:B------:R-:W-:Y:S01]  /*ca40*/  ISETP.LT.OR P1, PT, R41, 0x22, !P3 ;  /* 0x000000222900780c */ /* 0x000fe20005f21670 */
[----:B------:R-:W-:Y:S01]  /*ca50*/  FMUL R205, R205, UR20 ;  /* 0x00000014cdcd7c20 */ /* 0x000fe20008400000 */
[----:B-1----:R-:W-:Y:S01]  /*ca60*/  F2FP.SATFINITE.E4M3.F32.PACK_AB_MERGE_C R35, RZ, R212, RZ ;  /* 0x000000d4ff23723e */ /* 0x002fe200048070ff */
        /* <DEDUP_REMOVED lines=11> */
[----:B------:R-:W-:Y:S01]  /*cb20*/  ISETP.LT.OR P0, PT, R41, 0x29, !P3 ;  /* 0x000000292900780c */ /* 0x000fe20005f01670 */
[----:B------:R-:W-:Y:S01]  /*cb30*/  FMUL R201, R201, UR20 ;  /* 0x00000014c9c97c20 */ /* 0x000fe20008400000 */
[----:B------:R-:W-:Y:S01]  /*cb40*/  FMUL R199, R199, UR20 ;  /* 0x00000014c7c77c20 */ /* 0x000fe20008400000 */
[----:B------:R-:W-:Y:S01]  /*cb50*/  @!P1 STG.E.U8 desc[UR14][R24.64+0x21], R209 ;  /* 0x000021d118009986 */ /* 0x000fe2000c10110e */
[C---:B------:R-:W-:Y:S01]  /*cb60*/  ISETP.LT.OR P1, PT, R41.reuse, 0x2a, !P3 ;  /* 0x0000002a2900780c */ /* 0x040fe20005f21670 */
        /* <DEDUP_REMOVED lines=9> */
[----:B------:R-:W-:Y:S01]  /*cc00*/  ISETP.LT.OR P5, PT, R41, 0x29, !P2 ;  /* 0x000000292900780c */ /* 0x000fe200057a1670 */
[----:B------:R-:W-:Y:S01]  /*cc10*/  FMUL R195, R195, UR20 ;  /* 0x00000014c3c37c20 */ /* 0x000fe20008400000 */
[----:B------:R-:W-:Y:S01]  /*cc20*/  F2FP.SATFINITE.E4M3.F32.PACK_AB_MERGE_C R199, RZ, R199, RZ ;  /* 0x000000c7ffc7723e */ /* 0x000fe200048070ff */
[----:B------:R0:W-:Y:S01]  /*cc30*/  @!P0 STG.E.U8 desc[UR14][R24.64+0x28], R33 ;  /* 0x0000282118008986 */ /* 0x0001e2000c10110e */
[C---:B------:R-:W-:Y:S01]  /*cc40*/  ISETP.LT.OR P0, PT, R41.reuse, 0x31, !P3 ;  /* 0x000000312900780c */ /* 0x040fe20005f01670 */
[----:B------:R-:W-:Y:S01]  /*cc50*/  FMUL R196, R196, UR20 ;  /* 0x00000014c4c47c20 */ /* 0x000fe20008400000 */
[----:B------:R-:W-:Y:S01]  /*cc60*/  F2FP.SATFINITE.E4M3.F32.PACK_AB_MERGE_C R197, RZ, R197, RZ ;  /* 0x000000c5ffc5723e */ /* 0x000fe200048070ff */
        /* <DEDUP_REMOVED lines=59> */
[C---:B------:R-:W-:Y:S01]  /*d020*/  ISETP.LT.OR P6, PT, R41.reuse, 0x4a, !P2 ;  /* 0x0000004a2900780c */ /* 0x040fe200057c1670 */
        /* <DEDUP_REMOVED lines=57> */
[----:B------:R-:W-:Y:S01]  /*d3c0*/  ISETP.LT.OR P5, PT, R41, 0x61, !P3 ;  /* 0x000000612900780c */ /* 0x000fe20005fa1670 */
[----:B------:R-:W-:Y:S01]  /*d3d0*/  FMUL R161, R161, UR20 ;  /* 0x00000014a1a17c20 */ /* 0x000fe20008400000 */
[----:B0-----:R-:W-:Y:S01]  /*d3e0*/  F2FP.SATFINITE.E4M3.F32.PACK_AB_MERGE_C R33, RZ, R178, RZ ;  /* 0x000000b2ff21723e */ /* 0x001fe200048070ff */
[----:B------:R-:W-:Y:S01]  /*d3f0*/  FMUL R160, R160, UR20 ;  /* 0x00000014a0a07c20 */ /* 0x000fe20008400000 */
[----:B------:R-:W-:Y:S01]  /*d400*/  FMUL R159, R159, UR20 ;  /* 0x000000149f9f7c20 */ /* 0x000fe20008400000 */
[----:B------:R-:W-:Y:S01]  /*d410*/  FMUL R157, R157, UR20 ;  /* 0x000000149d9d7c20 */ /* 0x000fe20008400000 */
[----:B------:R-:W-:Y:S01]  /*d420*/  F2FP.SATFINITE.E4M3.F32.PACK_AB_MERGE_C R161, RZ, R161, RZ ;  /* 0x000000a1ffa1723e */ /* 0x000fe200048070ff */
[----:B------:R-:W-:Y:S01]  /*d430*/  FMUL R158, R158, UR20 ;  /* 0x000000149e9e7c20 */ /* 0x000fe20008400000 */
[----:B------:R-:W-:Y:S01]  /*d440*/  FMUL R156, R156, UR20 ;  /* 0x000000149c9c7c20 */ /* 0x000fe20008400000 */
[----:B------:R-:W-:Y:S01]  /*d450*/  @!P6 STG.E.U8 desc[UR14][R24.64+0x61], R177 ;  /* 0x000061b11800e986 */ /* 0x000fe2000c10110e */
[----:B------:R-:W-:Y:S01]  /*d460*/  ISETP.LT.OR P6, PT, R41, 0x69, !P3 ;  /* 0x000000692900780c */ /* 0x000fe20005fc1670 */
[----:B------:R-:W-:Y:S01]  /*d470*/  FMUL R155, R155, UR20 ;  /* 0x000000149b9b7c20 */ /* 0x000fe20008400000 */
[----:B-1----:R-:W-:Y:S01]  /*d480*/  F2FP.SATFINITE.E4M3.F32.PACK_AB_MERGE_C R35, RZ, R176, RZ ;  /* 0x000000b0ff23723e */ /* 0x002fe200048070ff */
[----:B------:R0:W-:Y:S01]  /*d490*/  @!P5 STG.E.U8 desc[UR14][R24.64+0x60], R33 ;  /* 0x000060211800d986 */ /* 0x0001e2000c10110e */
        /* <DEDUP_REMOVED lines=16> */
[----:B-1----:R-:W-:Y:S01]  /*d5a0*/  F2FP.SATFINITE.E4M3.F32.PACK_AB_MERGE_C R35, RZ, R170, RZ ;  /* 0x000000aaff23723e */ /* 0x002fe200048070ff */
[----:B------:R-:W-:Y:S01]  /*d5b0*/  @!P0 STG.E.U8 desc[UR14][R24.64+0x69], R173 ;  /* 0x000069ad18008986 */ /* 0x000fe2000c10110e */
        /* <DEDUP_REMOVED lines=12> */
[----:B------:R-:W-:Y:S01]  /*d680*/  ISETP.LT.OR P6, PT, R41, 0x79, !P3 ;  /* 0x000000792900780c */ /* 0x000fe20005fc1670 */
[----:B------:R-:W-:Y:S01]  /*d690*/  FMUL R17, R17, UR20 ;  /* 0x0000001411117c20 */ /* 0x000fe20008400000 */
[----:B------:R-:W-:Y:S01]  /*d6a0*/  ISETP.LT.OR P3, PT, R41, 0x7a, !P3 ;  /* 0x0000007a2900780c */ /* 0x000fe20005f61670 */
[----:B------:R-:W-:Y:S01]  /*d6b0*/  @!P0 STG.E.U8 desc[UR14][R24.64+0x71], R169 ;  /* 0x000071a918008986 */ /* 0x000fe2000c10110e */
[----:B0-----:R-:W-:Y:S01]  /*d6c0*/  F2FP.SATFINITE.E4M3.F32.PACK_AB_MERGE_C R33, RZ, R168, RZ ;  /* 0x000000a8ff21723e */ /* 0x001fe200048070ff */
[----:B------:R-:W-:Y:S01]  /*d6d0*/  FMUL R18, R18, UR20 ;  /* 0x0000001412127c20 */ /* 0x000fe20008400000 */
[----:B------:R-:W-:Y:S01]  /*d6e0*/  ISETP.GE.AND P0, PT, R42, 0x89, PT ;  /* 0x000000892a00780c */ /* 0x000fe20003f06270 */
[----:B------:R-:W-:Y:S01]  /*d6f0*/  FMUL R16, R16, UR20 ;  /* 0x0000001410107c20 */ /* 0x000fe20008400000 */
[----:B------:R-:W-:Y:S01]  /*d700*/  F2FP.SATFINITE.E4M3.F32.PACK_AB_MERGE_C R21, RZ, R21, RZ ;  /* 0x00000015ff15723e */ /* 0x000fe200048070ff */
[----:B------:R0:W-:Y:S01]  /*d710*/  @!P1 STG.E.U8 desc[UR14][R26.64+0x70], R33 ;  /* 0x000070211a009986 */ /* 0x0001e2000c10110e */
[----:B------:R-:W-:Y:S01]  /*d720*/  ISETP.GE.AND P1, PT, R42, 0x81, PT ;  /* 0x000000812a00780c */ /* 0x000fe20003f26270 */
[----:B------:R-:W-:Y:S01]  /*d730*/  FMUL R15, R15, UR20 ;  /* 0x000000140f0f7c20 */ /* 0x000fe20008400000 */
[----:B-1----:R-:W-:Y:S01]  /*d740*/  F2FP.SATFINITE.E4M3.F32.PACK_AB_MERGE_C R35, RZ, R166, RZ ;  /* 0x000000a6ff23723e */ /* 0x002fe200048070ff */
[----:B------:R-:W-:Y:S01]  /*d750*/  @!P5 STG.E.U8 desc[UR14][R26.64+0x71], R167 ;  /* 0x000071a71a00d986 */ /* 0x000fe2000c10110e */
[----:B------:R-:W-:Y:S01]  /*d760*/  ISETP.LT.OR P5, PT, R41, 0x79, !P2 ;  /* 0x000000792900780c */ /* 0x000fe200057a1670 */
[----:B------:R-:W-:Y:S01]  /*d770*/  FMUL R13, R13, UR20 ;  /* 0x000000140d0d7c20 */ /* 0x000fe20008400000 */
[C---:B------:R-:W-:Y:S01]  /*d780*/  ISETP.LT.OR P2, PT, R41.reuse, 0x7a, !P2 ;  /* 0x0000007a2900780c */ /* 0x040fe20005741670 */
        /* <DEDUP_REMOVED lines=9> */
[----:B------:R-:W-:Y:S01]  /*d820*/  F2FP.SATFINITE.E4M3.F32.PACK_AB_MERGE_C R17, RZ, R17, RZ ;  /* 0x00000011ff11723e */ /* 0x000fe200048070ff */
[----:B------:R-:W-:Y:S01]  /*d830*/  @!P5 STG.E.U8 desc[UR14][R26.64+0x78], R37 ;  /* 0x000078251a00d986 */ /* 0x000fe2000c10110e */
[----:B------:R-:W-:Y:S01]  /*d840*/  ISETP.LT.OR P5, PT, R41, 0x1, !P0 ;  /* 0x000000012900780c */ /* 0x000fe200047a1670 */
[----:B------:R-:W-:Y:S01]  /*d850*/  FMUL R9, R9, UR20 ;  /* 0x0000001409097c20 */ /* 0x000fe20008400000 */
[----:B------:R-:W-:Y:S01]  /*d860*/  F2FP.SATFINITE.E4M3.F32.PACK_AB_MERGE_C R15, RZ, R15, RZ ;  /* 0x0000000fff0f723e */ /* 0x000fe200048070ff */
[----:B------:R0:W-:Y:S01]  /*d870*/  @!P2 STG.E.U8 desc[UR14][R26.64+0x79], R163 ;  /* 0x000079a31a00a986 */ /* 0x0001e2000c10110e */
[C---:B------:R-:W-:Y:S01]  /*d880*/  ISETP.LT.OR P2, PT, R41.reuse, 0xa, !P1 ;  /* 0x0000000a2900780c */ /* 0x040fe20004f41670 */
        /* <DEDUP_REMOVED lines=9> */
[----:B------:R-:W-:Y:S01]  /*d920*/  F2FP.SATFINITE.E4M3.F32.PACK_AB_MERGE_C R11, RZ, R11, RZ ;  /* 0x0000000bff0b723e */ /* 0x000fe200048070ff */
[----:B------:R2:W-:Y:S01]  /*d930*/  @!P5 STG.E.U8 desc[UR14][R30.64], R33 ;  /* 0x000000211e00d986 */ /* 0x0005e2000c10110e */
[----:B------:R-:W-:Y:S01]  /*d940*/  ISETP.LT.OR P5, PT, R41, 0x9, !P0 ;  /* 0x000000092900780c */ /* 0x000fe200047a1670 */
[----:B------:R-:W-:Y:S01]  /*d950*/  FMUL R5, R5, UR20 ;  /* 0x0000001405057c20 */ /* 0x000fe20008400000 */
[----:B0-----:R-:W-:Y:S01]  /*d960*/  F2FP.SATFINITE.E4M3.F32.PACK_AB_MERGE_C R27, RZ, R156, RZ ;  /* 0x0000009cff1b723e */ /* 0x001fe200048070ff */
[----:B-----5:R-:W-:Y:S01]  /*d970*/  FMUL R0, R0, UR20 ;  /* 0x0000001400007c20 */ /* 0x020fe20008400000 */
[----:B------:R-:W-:Y:S01]  /*d980*/  F2FP.SATFINITE.E4M3.F32.PACK_AB_MERGE_C R9, RZ, R9, RZ ;  /* 0x00000009ff09723e */ /* 0x000fe200048070ff */
[----:B------:R-:W-:Y:S01]  /*d990*/  FMUL R6, R6, UR20 ;  /* 0x0000001406067c20 */ /* 0x000fe20008400000 */
[----:B------:R-:W-:Y:S01]  /*d9a0*/  F2FP.SATFINITE.E4M3.F32.PACK_AB_MERGE_C R7, RZ, R7, RZ ;  /* 0x00000007ff07723e */ /* 0x000fe200048070ff */
[----:B------:R-:W4:Y:S01]  /*d9b0*/  LDL.LU R221, [R1+0x14] ;  /* 0x0000140001dd7983 */ /* 0x000f220000300800 */
[----:B-1----:R-:W-:Y:S01]  /*d9c0*/  F2FP.SATFINITE.E4M3.F32.PACK_AB_MERGE_C R25, RZ, R158, RZ ;  /* 0x0000009eff19723e */ /* 0x002fe200048070ff */
[----:B------:R-:W-:Y:S01]  /*d9d0*/  FMUL R2, R2, UR20 ;  /* 0x0000001402027c20 */ /* 0x000fe20008400000 */
[----:B------:R-:W-:Y:S01]  /*d9e0*/  F2FP.SATFINITE.E4M3.F32.PACK_AB_MERGE_C R5, RZ, R5, RZ ;  /* 0x00000005ff05723e */ /* 0x000fe200048070ff */
[----:B------:R-:W-:Y:S01]  /*d9f0*/  @!P6 STG.E.U8 desc[UR14][R30.64+0x1], R159 ;  /* 0x0000019f1e00e986 */ /* 0x000fe2000c10110e */
[----:B------:R-:W-:Y:S01]  /*da00*/  ISETP.LT.OR P6, PT, R41, 0xa, !P0 ;  /* 0x0000000a2900780c */ /* 0x000fe200047c1670 */
[----:B------:R-:W-:Y:S01]  /*da10*/  FMUL R3, R3, UR20 ;  /* 0x0000001403037c20 */ /* 0x000fe20008400000 */
[----:B--2---:R-:W-:Y:S01]  /*da20*/  F2FP.SATFINITE.E4M3.F32.PACK_AB_MERGE_C R33, RZ, R152, RZ ;  /* 0x00000098ff21723e */ /* 0x004fe200048070ff */
[----:B------:R-:W-:Y:S01]  /*da30*/  @!P2 STG.E.U8 desc[UR14][R28.64+0x9], R157 ;  /* 0x0000099d1c00a986 */ /* 0x000fe2000c10110e */
[----:B------:R-:W-:Y:S01]  /*da40*/  ISETP.LT.OR P2, PT, R41, 0x12, !P1 ;  /* 0x000000122900780c */ /* 0x000fe20004f41670 */
[----:B------:R-:W-:-:S02]  /*da50*/  FMUL R4, R4, UR20 ;  /* 0x0000001404047c20 */ /* 0x000fc40008400000 */
[----:B------:R0:W-:Y:S01]  /*da60*/  @!P3 STG.E.U8 desc[UR14][R28.64+0x8], R25 ;  /* 0x000008191c00b986 */ /* 0x0001e2000c10110e */
[----:B------:R-:W-:-:S03]  /*da70*/  ISETP.LT.OR P3, PT, R41, 0x11, !P1 ;  /* 0x000000112900780c */ /* 0x000fc60004f61670 */
[----:B------:R1:W-:Y:S01]  /*da80*/  @!P5 STG.E.U8 desc[UR14][R30.64+0x8], R27 ;  /* 0x0000081b1e00d986 */ /* 0x0003e2000c10110e */
[----:B------:R-:W-:-:S03]  /*da90*/  ISETP.LT.OR P5, PT, R41, 0x11, !P0 ;  /* 0x000000112900780c */ /* 0x000fc600047a1670 */
[----:B------:R-:W-:Y:S01]  /*daa0*/  @!P6 STG.E.U8 desc[UR14][R30.64+0x9], R155 ;  /* 0x0000099b1e00e986 */ /* 0x000fe2000c10110e */
[----:B------:R-:W-:-:S03]  /*dab0*/  ISETP.LT.OR P6, PT, R41, 0x12, !P0 ;  /* 0x000000122900780c */ /* 0x000fc600047c1670 */
[----:B------:R-:W-:Y:S01]  /*dac0*/  @!P2 STG.E.U8 desc[UR14][R28.64+0x11], R153 ;  /* 0x000011991c00a986 */ /* 0x000fe2000c10110e */
[----:B------:R-:W-:Y:S02]  /*dad0*/  ISETP.LT.OR P2, PT, R41, 0x1a, !P1 ;  /* 0x0000001a2900780c */ /* 0x000fe40004f41670 */
[----:B0-----:R-:W-:Y:S01]  /*dae0*/  F2FP.SATFINITE.E4M3.F32.PACK_AB_MERGE_C R25, RZ, R154, RZ ;  /* 0x0000009aff19723e */ /* 0x001fe200048070ff */
[----:B------:R-:W2:Y:S01]  /*daf0*/  LDL.LU R220, [R1+0x18] ;  /* 0x0000180001dc7983 */ /* 0x000ea20000300800 */
[----:B-1----:R-:W-:-:S03]  /*db00*/  F2FP.SATFINITE.E4M3.F32.PACK_AB_MERGE_C R27, RZ, R20, RZ ;  /* 0x00000014ff1b723e */ /* 0x002fc600048070ff */
[----:B------:R0:W-:Y:S01]  /*db10*/  @!P3 STG.E.U8 desc[UR14][R28.64+0x10], R25 ;  /* 0x000010191c00b986 */ /* 0x0001e2000c10110e */
[----:B------:R-:W-:-:S03]  /*db20*/  ISETP.LT.OR P3, PT, R41, 0x19, !P1 ;  /* 0x000000192900780c */ /* 0x000fc60004f61670 */
[----:B------:R-:W-:Y:S01]  /*db30*/  @!P5 STG.E.U8 desc[UR14][R30.64+0x10], R33 ;  /* 0x000010211e00d986 */ /* 0x000fe2000c10110e */
[----:B------:R-:W-:-:S03]  /*db40*/  ISETP.LT.OR P5, PT, R41, 0x19, !P0 ;  /* 0x000000192900780c */ /* 0x000fc600047a1670 */
[----:B------:R1:W-:Y:S01]  /*db50*/  @!P6 STG.E.U8 desc[UR14][R30.64+0x11], R23 ;  /* 0x000011171e00e986 */ /* 0x0003e2000c10110e */
[----:B------:R-:W-:-:S03]  /*db60*/  ISETP.LT.OR P6, PT, R41, 0x1a, !P0 ;  /* 0x0000001a2900780c */ /* 0x000fc600047c1670 */
[----:B------:R3:W-:Y:S01]  /*db70*/  @!P2 STG.E.U8 desc[UR14][R28.64+0x19], R21 ;  /* 0x000019151c00a986 */ /* 0x0007e2000c10110e */
[C---:B------:R-:W-:Y:S02]  /*db80*/  ISETP.LT.OR P2, PT, R41.reuse, 0x22, !P1 ;  /* 0x000000222900780c */ /* 0x040fe40004f41670 */
[----:B0-----:R-:W-:Y:S01]  /*db90*/  F2FP.SATFINITE.E4M3.F32.PACK_AB_MERGE_C R25, RZ, R22, RZ ;  /* 0x00000016ff19723e */ /* 0x001fe200048070ff */
[----:B------:R-:W2:Y:S04]  /*dba0*/  LDL.LU R222, [R1+0x1c] ;  /* 0x00001c0001de7983 */ /* 0x000ea80000300800 */
[----:B------:R-:W-:Y:S01]  /*dbb0*/  @!P3 STG.E.U8 desc[UR14][R28.64+0x18], R25 ;  /* 0x000018191c00b986 */ /* 0x000fe2000c10110e */
[C---:B------:R-:W-:Y:S02]  /*dbc0*/  ISETP.LT.OR P3, PT, R41.reuse, 0x21, !P1 ;  /* 0x000000212900780c */ /* 0x040fe40004f61670 */
[----:B-1----:R-:W-:Y:S01]  /*dbd0*/  F2FP.SATFINITE.E4M3.F32.PACK_AB_MERGE_C R23, RZ, R18, RZ ;  /* 0x00000012ff17723e */ /* 0x002fe200048070ff */
[----:B------:R-:W-:Y:S01]  /*dbe0*/  @!P5 STG.E.U8 desc[UR14][R30.64+0x18], R27 ;  /* 0x0000181b1e00d986 */ /* 0x000fe2000c10110e */
[----:B------:R-:W-:-:S02]  /*dbf0*/  ISETP.LT.OR P5, PT, R41, 0x21, !P0 ;  /* 0x000000212900780c */ /* 0x000fc400047a1670 */
[----:B---3--:R-:W-:Y:S01]  /*dc00*/  F2FP.SATFINITE.E4M3.F32.PACK_AB_MERGE_C R21, RZ, R16, RZ ;  /* 0x00000010ff15723e */ /* 0x008fe200048070ff */
[----:B------:R0:W-:Y:S01]  /*dc10*/  @!P6 STG.E.U8 desc[UR14][R30.64+0x19], R19 ;  /* 0x000019131e00e986 */ /* 0x0001e2000c10110e */
[----:B------:R-:W-:-:S03]  /*dc20*/  ISETP.LT.OR P6, PT, R41, 0x22, !P0 ;  /* 0x000000222900780c */ /* 0x000fc600047c1670 */
[----:B------:R1:W-:Y:S01]  /*dc30*/  @!P2 STG.E.U8 desc[UR14][R28.64+0x21], R17 ;  /* 0x000021111c00a986 */ /* 0x0003e2000c10110e */
[----:B------:R-:W-:-:S03]  /*dc40*/  ISETP.LT.OR P2, PT, R41, 0x2a, !P1 ;  /* 0x0000002a2900780c */ /* 0x000fc60004f41670 */
[----:B------:R-:W-:Y:S01]  /*dc50*/  @!P3 STG.E.U8 desc[UR14][R28.64+0x20], R23 ;  /* 0x000020171c00b986 */ /* 0x000fe2000c10110e */
[----:B------:R-:W-:-:S03]  /*dc60*/  ISETP.LT.OR P3, PT, R41, 0x29, !P1 ;  /* 0x000000292900780c */ /* 0x000fc60004f61670 */
[----:B------:R-:W-:Y:S01]  /*dc70*/  @!P5 STG.E.U8 desc[UR14][R30.64+0x20], R21 ;  /* 0x000020151e00d986 */ /* 0x000fe2000c10110e */
[C---:B------:R-:W-:Y:S02]  /*dc80*/  ISETP.LT.OR P5, PT, R41.reuse, 0x29, !P0 ;  /* 0x000000292900780c */ /* 0x040fe400047a1670 */
[----:B0-----:R-:W-:Y:S01]  /*dc90*/  F2FP.SATFINITE.E4M3.F32.PACK_AB_MERGE_C R19, RZ, R14, RZ ;  /* 0x0000000eff13723e */ /* 0x001fe200048070ff */
[----:B------:R0:W-:Y:S01]  /*dca0*/  @!P6 STG.E.U8 desc[UR14][R30.64+0x21], R15 ;  /* 0x0000210f1e00e986 */ /* 0x0001e2000c10110e */
[C---:B------:R-:W-:Y:S02]  /*dcb0*/  ISETP.LT.OR P6, PT, R41.reuse, 0x2a, !P0 ;  /* 0x0000002a2900780c */ /* 0x040fe400047c1670 */
[----:B-1----:R-:W-:Y:S01]  /*dcc0*/  F2FP.SATFINITE.E4M3.F32.PACK_AB_MERGE_C R17, RZ, R12, RZ ;  /* 0x0000000cff11723e */ /* 0x002fe200048070ff */
        /* <DEDUP_REMOVED lines=15> */
[----:B0-----:R-:W-:Y:S02]  /*ddc0*/  F2FP.SATFINITE.E4M3.F32.PACK_AB_MERGE_C R11, RZ, R6, RZ ;  /* 0x00000006ff0b723e */ /* 0x001fe400048070ff */
[C---:B------:R-:W-:Y:S01]  /*ddd0*/  ISETP.LT.OR P5, PT, R41.reuse, 0x39, !P0 ;  /* 0x000000392900780c */ /* 0x040fe200047a1670 */
[----:B------:R0:W-:Y:S01]  /*dde0*/  @!P6 STG.E.U8 desc[UR14][R30.64+0x31], R7 ;  /* 0x000031071e00e986 */ /* 0x0001e2000c10110e */
[----:B-1----:R-:W-:Y:S02]  /*ddf0*/  F2FP.SATFINITE.E4M3.F32.PACK_AB_MERGE_C R9, RZ, R4, RZ ;  /* 0x00000004ff09723e */ /* 0x002fe400048070ff */
[----:B------:R-:W-:Y:S01]  /*de00*/  ISETP.LT.OR P6, PT, R41, 0x3a, !P0 ;  /* 0x0000003a2900780c */ /* 0x000fe200047c1670 */
[----:B------:R1:W-:Y:S04]  /*de10*/  @!P2 STG.E.U8 desc[UR14][R28.64+0x39], R5 ;  /* 0x000039051c00a986 */ /* 0x0003e8000c10110e */
[----:B------:R3:W-:Y:S01]  /*de20*/  @!P3 STG.E.U8 desc[UR14][R28.64+0x38], R11 ;  /* 0x0000380b1c00b986 */ /* 0x0007e2000c10110e */
[----:B------:R-:W-:Y:S01]  /*de30*/  FMUL R4, R227, UR20 ;  /* 0x00000014e3047c20 */ /* 0x000fe20008400000 */
[----:B------:R-:W-:-:S02]  /*de40*/  ISETP.LT.OR P3, PT, R41, 0x41, !P1 ;  /* 0x000000412900780c */ /* 0x000fc40004f61670 */
[----:B0-----:R-:W-:Y:S02]  /*de50*/  F2FP.SATFINITE.E4M3.F32.PACK_AB_MERGE_C R7, RZ, R3, RZ ;  /* 0x00000003ff07723e */ /* 0x001fe400048070ff */
[----:B-1----:R-:W-:Y:S01]  /*de60*/  F2FP.SATFINITE.E4M3.F32.PACK_AB_MERGE_C R5, RZ, R0, RZ ;  /* 0x00000000ff05723e */ /* 0x002fe200048070ff */
[----:B------:R-:W-:Y:S01]  /*de70*/  FMUL R0, R223, UR20 ;  /* 0x00000014df007c20 */ /* 0x000fe20008400000 */
[----:B------:R-:W-:Y:S01]  /*de80*/  ISETP.LT.OR P2, PT, R41, 0x42, !P1 ;  /* 0x000000422900780c */ /* 0x000fe20004f41670 */
[----:B------:R-:W2:Y:S01]  /*de90*/  LDL.LU R223, [R1+0x20] ;  /* 0x0000200001df7983 */ /* 0x000ea20000300800 */
[----:B---3--:R-:W-:Y:S02]  /*dea0*/  F2FP.SATFINITE.E4M3.F32.PACK_AB_MERGE_C R11, RZ, R2, RZ ;  /* 0x00000002ff0b723e */ /* 0x008fe400048070ff */
[----:B------:R-:W-:Y:S01]  /*deb0*/  F2FP.SATFINITE.E4M3.F32.PACK_AB_MERGE_C R13, RZ, R0, RZ ;  /* 0x00000000ff0d723e */ /* 0x000fe200048070ff */
[----:B----4-:R-:W-:Y:S01]  /*dec0*/  FMUL R0, R225, UR20 ;  /* 0x00000014e1007c20 */ /* 0x010fe20008400000 */
[----:B------:R-:W-:Y:S01]  /*ded0*/  FMUL R2, R224, UR20 ;  /* 0x00000014e0027c20 */ /* 0x000fe20008400000 */
[----:B------:R-:W3:Y:S04]  /*dee0*/  LDL.LU R225, [R1+0x24] ;  /* 0x0000240001e17983 */ /* 0x000ee80000300800 */
[----:B------:R-:W4:Y:S01]  /*def0*/  LDL.LU R224, [R1+0x28] ;  /* 0x0000280001e07983 */ /* 0x000f220000300800 */
[----:B------:R-:W-:-:S03]  /*df00*/  FMUL R3, R226, UR20 ;  /* 0x00000014e2037c20 */ /* 0x000fc60008400000 */
[----:B------:R-:W4:Y:S04]  /*df10*/  LDL.LU R226, [R1+0x2c] ;  /* 0x00002c0001e27983 */ /* 0x000f280000300800 */
[----:B------:R-:W4:Y:S04]  /*df20*/  LDL.LU R227, [R1+0x30] ;  /* 0x0000300001e37983 */ /* 0x000f280000300800 */
[----:B------:R-:W-:Y:S01]  /*df30*/  @!P5 STG.E.U8 desc[UR14][R30.64+0x38], R9 ;  /* 0x000038091e00d986 */ /* 0x000fe2000c10110e */
[----:B------:R-:W-:-:S03]  /*df40*/  ISETP.LT.OR P5, PT, R41, 0x41, !P0 ;  /* 0x000000412900780c */ /* 0x000fc600047a1670 */
[----:B------:R0:W-:Y:S01]  /*df50*/  @!P6 STG.E.U8 desc[UR14][R30.64+0x39], R7 ;  /* 0x000039071e00e986 */ /* 0x0001e2000c10110e */
[----:B------:R-:W-:-:S03]  /*df60*/  ISETP.LT.OR P6, PT, R41, 0x42, !P0 ;  /* 0x000000422900780c */ /* 0x000fc600047c1670 */
[----:B------:R-:W-:Y:S01]  /*df70*/  @!P3 STG.E.U8 desc[UR14][R28.64+0x40], R11 ;  /* 0x0000400b1c00b986 */ /* 0x000fe2000c10110e */
[----:B------:R-:W-:-:S03]  /*df80*/  ISETP.LT.OR P3, PT, R41, 0x49, !P1 ;  /* 0x000000492900780c */ /* 0x000fc60004f61670 */
[----:B------:R1:W-:Y:S01]  /*df90*/  @!P2 STG.E.U8 desc[UR14][R28.64+0x41], R5 ;  /* 0x000041051c00a986 */ /* 0x0003e2000c10110e */
[----:B0-----:R-:W-:-:S03]  /*dfa0*/  F2FP.SATFINITE.E4M3.F32.PACK_AB_MERGE_C R7, RZ, R0, RZ ;  /* 0x00000000ff07723e */ /* 0x001fc600048070ff */
[----:B------:R-:W-:Y:S01]  /*dfb0*/  @!P5 STG.E.U8 desc[UR14][R30.64+0x40], R13 ;  /* 0x0000400d1e00d986 */ /* 0x000fe2000c10110e */
[C---:B------:R-:W-:Y:S02]  /*dfc0*/  ISETP.LT.OR P2, PT, R41.reuse, 0x4a, !P1 ;  /* 0x0000004a2900780c */ /* 0x040fe40004f41670 */
[----:B-1----:R-:W-:Y:S01]  /*dfd0*/  F2FP.SATFINITE.E4M3.F32.PACK_AB_MERGE_C R5, RZ, R2, RZ ;  /* 0x00000002ff05723e */ /* 0x002fe200048070ff */
[----:B------:R0:W-:Y:S01]  /*dfe0*/  @!P6 STG.E.U8 desc[UR14][R30.64+0x41], R7 ;  /* 0x000041071e00e986 */ /* 0x0001e2000c10110e */
[C---:B------:R-:W-:Y:S02]  /*dff0*/  ISETP.LT.OR P5, PT, R41.reuse, 0x49, !P0 ;  /* 0x000000492900780c */ /* 0x040fe400047a1670 */
[C---:B------:R-:W-:Y:S01]  /*e000*/  ISETP.LT.OR P6, PT, R41.reuse, 0x4a, !P0 ;  /* 0x0000004a2900780c */ /* 0x040fe200047c1670 */
[----:B------:R1:W-:Y:S01]  /*e010*/  @!P3 STG.E.U8 desc[UR14][R28.64+0x48], R5 ;  /* 0x000048051c00b986 */ /* 0x0003e2000c10110e */
[----:B------:R-:W-:Y:S02]  /*e020*/  ISETP.LT.OR P3, PT, R41, 0x51, !P1 ;  /* 0x000000512900780c */ /* 0x000fe40004f61670 */
[----:B------:R-:W-:-:S02]  /*e030*/  F2FP.SATFINITE.E4M3.F32.PACK_AB_MERGE_C R9, RZ, R3, RZ ;  /* 0x00000003ff09723e */ /* 0x000fc400048070ff */
[----:B------:R-:W-:-:S03]  /*e040*/  F2FP.SATFINITE.E4M3.F32.PACK_AB_MERGE_C R11, RZ, R4, RZ ;  /* 0x00000004ff0b723e */ /* 0x000fc600048070ff */
[----:B------:R1:W-:Y:S04]  /*e050*/  @!P2 STG.E.U8 desc[UR14][R28.64+0x49], R9 ;  /* 0x000049091c00a986 */ /* 0x0003e8000c10110e */
[----:B------:R-:W-:Y:S01]  /*e060*/  @!P5 STG.E.U8 desc[UR14][R30.64+0x48], R11 ;  /* 0x0000480b1e00d986 */ /* 0x000fe2000c10110e */
[----:B------:R-:W-:-:S03]  /*e070*/  FMUL R0, R221, UR20 ;  /* 0x00000014dd007c20 */ /* 0x000fc60008400000 */
[----:B------:R-:W4:Y:S02]  /*e080*/  LDL.LU R221, [R1+0x34] ;  /* 0x0000340001dd7983 */ /* 0x000f240000300800 */
[----:B0-----:R-:W-:-:S05]  /*e090*/  F2FP.SATFINITE.E4M3.F32.PACK_AB_MERGE_C R7, RZ, R0, RZ ;  /* 0x00000000ff07723e */ /* 0x001fca00048070ff */
[----:B------:R-:W-:Y:S01]  /*e0a0*/  @!P6 STG.E.U8 desc[UR14][R30.64+0x49], R7 ;  /* 0x000049071e00e986 */ /* 0x000fe2000c10110e */
[----:B--2---:R-:W-:-:S03]  /*e0b0*/  FMUL R2, R220, UR20 ;  /* 0x00000014dc027c20 */ /* 0x004fc60008400000 */
[----:B------:R-:W2:Y:S02]  /*e0c0*/  LDL.LU R220, [R1+0x38] ;  /* 0x0000380001dc7983 */ /* 0x000ea40000300800 */
[----:B-1----:R-:W-:-:S05]  /*e0d0*/  F2FP.SATFINITE.E4M3.F32.PACK_AB_MERGE_C R5, RZ, R2, RZ ;  /* 0x00000002ff05723e */ /* 0x002fca00048070ff */
[----:B------:R0:W-:Y:S01]  /*e0e0*/  @!P3 STG.E.U8 desc[UR14][R28.64+0x50], R5 ;  /* 0x000050051c00b986 */ /* 0x0001e2000c10110e */
[----:B------:R-:W-:-:S03]  /*e0f0*/  FMUL R3, R222, UR20 ;  /* 0x00000014de037c20 */ /* 0x000fc60008400000 */
[----:B------:R-:W2:Y:S02]  /*e100*/  LDL.LU R222, [R1+0x3c] ;  /* 0x00003c0001de7983 */ /* 0x000ea40000300800 */
[----:B------:R-:W-:Y:S01]  /*e110*/  F2FP.SATFINITE.E4M3.F32.PACK_AB_MERGE_C R9, RZ, R3, RZ ;  /* 0x00000003ff09723e */ /* 0x000fe200048070ff */
[----:B------:R-:W-:Y:S02]  /*e120*/  FMUL R0, R223, UR20 ;  /* 0x00000014df007c20 */ /* 0x000fe40008400000 */
[----:B------:R-:W2:Y:S03]  /*e130*/  LDL.LU R223, [R1+0x40] ;  /* 0x0000400001df7983 */ /* 0x000ea60000300800 */
[----:B------:R-:W-:Y:S01]  /*e140*/  F2FP.SATFINITE.E4M3.F32.PACK_AB_MERGE_C R13, RZ, R0, RZ ;  /* 0x00000000ff0d723e */ /* 0x000fe200048070ff */
[----:B---3--:R-:W-:Y:S02]  /*e150*/  FMUL R2, R225, UR20 ;  /* 0x00000014e1027c20 */ /* 0x008fe40008400000 */
[----:B------:R-:W3:Y:S01]  /*e160*/  LDL.LU R225, [R1+0x44] ;  /* 0x0000440001e17983 */ /* 0x000ee20000300800 */
[----:B----4-:R-:W-:-:S03]  /*e170*/  FMUL R0, R224, UR20 ;  /* 0x00000014e0007c20 */ /* 0x010fc60008400000 */
[----:B------:R-:W4:Y:S01]  /*e180*/  LDL.LU R224, [R1+0x48] ;  /* 0x0000480001e07983 */ /* 0x000f220000300800 */
[----:B------:R-:W-:Y:S01]  /*e190*/  FMUL R3, R226, UR20 ;  /* 0x00000014e2037c20 */ /* 0x000fe20008400000 */
[----:B0-----:R-:W-:Y:S02]  /*e1a0*/  F2FP.SATFINITE.E4M3.F32.PACK_AB_MERGE_C R5, RZ, R0, RZ ;  /* 0x00000000ff05723e */ /* 0x001fe400048070ff */
[----:B------:R-:W4:Y:S01]  /*e1b0*/  LDL.LU R226, [R1+0x4c] ;  /* 0x00004c0001e27983 */ /* 0x000f220000300800 */
[----:B------:R-:W-:-:S03]  /*e1c0*/  FMUL R0, R227, UR20 ;  /* 0x00000014e3007c20 */ /* 0x000fc60008400000 */
[----:B------:R-:W4:Y:S01]  /*e1d0*/  LDL.LU R227, [R1+0x50] ;  /* 0x0000500001e37983 */ /* 0x000f220000300800 */
[C---:B------:R-:W-:Y:S02]  /*e1e0*/  ISETP.LT.OR P2, PT, R41.reuse, 0x52, !P1 ;  /* 0x000000522900780c */ /* 0x040fe40004f41670 */
[C---:B------:R-:W-:Y:S01]  /*e1f0*/  ISETP.LT.OR P6, PT, R41.reuse, 0x52, !P0 ;  /* 0x000000522900780c */ /* 0x040fe200047c1670 */
[----:B------:R-:W4:Y:S01]  /*e200*/  LDL.LU R219, [R1+0x54] ;  /* 0x0000540001db7983 */ /* 0x000f220000300800 */
[C---:B------:R-:W-:Y:S02]  /*e210*/  ISETP.LT.OR P5, PT, R41.reuse, 0x51, !P0 ;  /* 0x000000512900780c */ /* 0x040fe400047a1670 */
[----:B------:R-:W-:Y:S02]  /*e220*/  ISETP.LT.OR P3, PT, R41, 0x59, !P1 ;  /* 0x000000592900780c */ /* 0x000fe40004f61670 */
[----:B------:R-:W-:Y:S02]  /*e230*/  F2FP.SATFINITE.E4M3.F32.PACK_AB_MERGE_C R7, RZ, R2, RZ ;  /* 0x00000002ff07723e */ /* 0x000fe400048070ff */
[----:B------:R-:W-:-:S03]  /*e240*/  F2FP.SATFINITE.E4M3.F32.PACK_AB_MERGE_C R11, RZ, R0, RZ ;  /* 0x00000000ff0b723e */ /* 0x000fc600048070ff */
[----:B------:R0:W-:Y:S01]  /*e250*/  @!P2 STG.E.U8 desc[UR14][R28.64+0x51], R9 ;  /* 0x000051091c00a986 */ /* 0x0001e2000c10110e */
[----:B------:R-:W-:-:S03]  /*e260*/  ISETP.LT.OR P2, PT, R41, 0x5a, !P1 ;  /* 0x0000005a2900780c */ /* 0x000fc60004f41670 */
[----:B------:R-:W-:Y:S01]  /*e270*/  @!P6 STG.E.U8 desc[UR14][R30.64+0x51], R7 ;  /* 0x000051071e00e986 */ /* 0x000fe2000c10110e */
[----:B------:R-:W-:-:S03]  /*e280*/  ISETP.LT.OR P6, PT, R41, 0x5a, !P0 ;  /* 0x0000005a2900780c */ /* 0x000fc600047c1670 */
[----:B------:R-:W-:Y:S01]  /*e290*/  @!P5 STG.E.U8 desc[UR14][R30.64+0x50], R13 ;  /* 0x0000500d1e00d986 */ /* 0x000fe2000c10110e */
[----:B0-----:R-:W-:-:S03]  /*e2a0*/  F2FP.SATFINITE.E4M3.F32.PACK_AB_MERGE_C R9, RZ, R3, RZ ;  /* 0x00000003ff09723e */ /* 0x001fc600048070ff */
[----:B------:R0:W-:Y:S04]  /*e2b0*/  @!P3 STG.E.U8 desc[UR14][R28.64+0x58], R5 ;  /* 0x000058051c00b986 */ /* 0x0001e8000c10110e */
[----:B------:R1:W-:Y:S01]  /*e2c0*/  @!P2 STG.E.U8 desc[UR14][R28.64+0x59], R9 ;  /* 0x000059091c00a986 */ /* 0x0003e2000c10110e */
[----:B------:R-:W-:-:S03]  /*e2d0*/  FMUL R0, R221, UR20 ;  /* 0x00000014dd007c20 */ /* 0x000fc60008400000 */
[----:B------:R-:W4:Y:S02]  /*e2e0*/  LDL.LU R221, [R1+0x58] ;  /* 0x0000580001dd7983 */ /* 0x000f240000300800 */
[----:B0-----:R-:W-:-:S05]  /*e2f0*/  F2FP.SATFINITE.E4M3.F32.PACK_AB_MERGE_C R5, RZ, R0, RZ ;  /* 0x00000000ff05723e */ /* 0x001fca00048070ff */
[----:B------:R0:W-:Y:S01]  /*e300*/  @!P6 STG.E.U8 desc[UR14][R30.64+0x59], R5 ;  /* 0x000059051e00e986 */ /* 0x0001e2000c10110e */
[----:B--2---:R-:W-:-:S03]  /*e310*/  FMUL R2, R220, UR20 ;  /* 0x00000014dc027c20 */ /* 0x004fc60008400000 */
[----:B------:R-:W2:Y:S02]  /*e320*/  LDL.LU R220, [R1+0x5c] ;  /* 0x00005c0001dc7983 */ /* 0x000ea40000300800 */
[----:B------:R-:W-:Y:S01]  /*e330*/  F2FP.SATFINITE.E4M3.F32.PACK_AB_MERGE_C R7, RZ, R2, RZ ;  /* 0x00000002ff07723e */ /* 0x000fe200048070ff */
[----:B------:R-:W-:Y:S02]  /*e340*/  FMUL R3, R222, UR20 ;  /* 0x00000014de037c20 */ /* 0x000fe40008400000 */
[----:B------:R-:W2:Y:S03]  /*e350*/  LDL.LU R222, [R1+0x60] ;  /* 0x0000600001de7983 */ /* 0x000ea60000300800 */
[----:B-1----:R-:W-:Y:S01]  /*e360*/  F2FP.SATFINITE.E4M3.F32.PACK_AB_MERGE_C R9, RZ, R3, RZ ;  /* 0x00000003ff09723e */ /* 0x002fe200048070ff */
[----:B------:R-:W-:Y:S02]  /*e370*/  FMUL R4, R223, UR20 ;  /* 0x00000014df047c20 */ /* 0x000fe40008400000 */
[----:B------:R-:W2:Y:S01]  /*e380*/  LDL.LU R223, [R1+0x64] ;  /* 0x0000640001df7983 */ /* 0x000ea20000300800 */
[----:B---3--:R-:W-:-:S03]  /*e390*/  FMUL R0, R225, UR20 ;  /* 0x00000014e1007c20 */ /* 0x008fc60008400000 */
[----:B------:R-:W3:Y:S01]  /*e3a0*/  LDL.LU R225, [R1+0x68] ;  /* 0x0000680001e17983 */ /* 0x000ee20000300800 */
[----:B----4-:R-:W-:Y:S01]  /*e3b0*/  FMUL R2, R224, UR20 ;  /* 0x00000014e0027c20 */ /* 0x010fe20008400000 */
[----:B0-----:R-:W-:Y:S02]  /*e3c0*/  F2FP.SATFINITE.E4M3.F32.PACK_AB_MERGE_C R5, RZ, R0, RZ ;  /* 0x00000000ff05723e */ /* 0x001fe400048070ff */
[----:B------:R-:W4:Y:S01]  /*e3d0*/  LDL.LU R224, [R1+0x6c] ;  /* 0x00006c0001e07983 */ /* 0x000f220000300800 */
[----:B------:R-:W-:-:S03]  /*e3e0*/  FMUL R3, R226, UR20 ;  /* 0x00000014e2037c20 */ /* 0x000fc60008400000 */
[----:B------:R-:W4:Y:S01]  /*e3f0*/  LDL.LU R226, [R1+0x70] ;  /* 0x0000700001e27983 */ /* 0x000f220000300800 */
[----:B------:R-:W-:-:S03]  /*e400*/  FMUL R0, R227, UR20 ;  /* 0x00000014e3007c20 */ /* 0x000fc60008400000 */
[----:B------:R-:W4:Y:S01]  /*e410*/  LDL.LU R227, [R1+0x74] ;  /* 0x0000740001e37983 */ /* 0x000f220000300800 */
[C---:B------:R-:W-:Y:S02]  /*e420*/  ISETP.LT.OR P5, PT, R41.reuse, 0x59, !P0 ;  /* 0x000000592900780c */ /* 0x040fe400047a1670 */
[C---:B------:R-:W-:Y:S02]  /*e430*/  ISETP.LT.OR P2, PT, R41.reuse, 0x62, !P1 ;  /* 0x000000622900780c */ /* 0x040fe40004f41670 */
[C---:B------:R-:W-:Y:S02]  /*e440*/  ISETP.LT.OR P3, PT, R41.reuse, 0x61, !P1 ;  /* 0x000000612900780c */ /* 0x040fe40004f61670 */
[----:B------:R-:W-:-:S07]  /*e450*/  ISETP.LT.OR P6, PT, R41, 0x62, !P0 ;  /* 0x000000622900780c */ /* 0x000fce00047c1670 */
[----:B------:R-:W-:Y:S01]  /*e460*/  @!P5 STG.E.U8 desc[UR14][R30.64+0x58], R11 ;  /* 0x0000580b1e00d986 */ /* 0x000fe2000c10110e */
[----:B------:R-:W-:-:S03]  /*e470*/  ISETP.LT.OR P5, PT, R41, 0x61, !P0 ;  /* 0x000000612900780c */ /* 0x000fc600047a1670 */
[----:B------:R0:W-:Y:S01]  /*e480*/  @!P2 STG.E.U8 desc[UR14][R28.64+0x61], R9 ;  /* 0x000061091c00a986 */ /* 0x0001e2000c10110e */
[----:B------:R-:W-:-:S03]  /*e490*/  ISETP.LT.OR P2, PT, R41, 0x6a, !P1 ;  /* 0x0000006a2900780c */ /* 0x000fc60004f41670 */
[----:B------:R1:W-:Y:S01]  /*e4a0*/  @!P3 STG.E.U8 desc[UR14][R28.64+0x60], R7 ;  /* 0x000060071c00b986 */ /* 0x0003e2000c10110e */
[----:B------:R-:W-:Y:S02]  /*e4b0*/  ISETP.LT.OR P3, PT, R41, 0x69, !P1 ;  /* 0x000000692900780c */ /* 0x000fe40004f61670 */
[----:B------:R-:W-:Y:S01]  /*e4c0*/  F2FP.SATFINITE.E4M3.F32.PACK_AB_MERGE_C R13, RZ, R4, RZ ;  /* 0x00000004ff0d723e */ /* 0x000fe200048070ff */
[----:B------:R1:W-:Y:S01]  /*e4d0*/  @!P6 STG.E.U8 desc[UR14][R30.64+0x61], R5 ;  /* 0x000061051e00e986 */ /* 0x0003e2000c10110e */
[----:B0-----:R-:W-:-:S03]  /*e4e0*/  F2FP.SATFINITE.E4M3.F32.PACK_AB_MERGE_C R9, RZ, R3, RZ ;  /* 0x00000003ff09723e */ /* 0x001fc600048070ff */
[----:B------:R-:W-:Y:S01]  /*e4f0*/  @!P5 STG.E.U8 desc[UR14][R30.64+0x60], R13 ;  /* 0x0000600d1e00d986 */ /* 0x000fe2000c10110e */
[----:B-1----:R-:W-:-:S03]  /*e500*/  F2FP.SATFINITE.E4M3.F32.PACK_AB_MERGE_C R7, RZ, R2, RZ ;  /* 0x00000002ff07723e */ /* 0x002fc600048070ff */
[----:B------:R-:W-:Y:S01]  /*e510*/  @!P2 STG.E.U8 desc[UR14][R28.64+0x69], R9 ;  /* 0x000069091c00a986 */ /* 0x000fe2000c10110e */
[C---:B------:R-:W-:Y:S02]  /*e520*/  ISETP.LT.OR P5, PT, R41.reuse, 0x69, !P0 ;  /* 0x000000692900780c */ /* 0x040fe400047a1670 */
[C---:B------:R-:W-:Y:S01]  /*e530*/  ISETP.LT.OR P6, PT, R41.reuse, 0x6a, !P0 ;  /* 0x0000006a2900780c */ /* 0x040fe200047c1670 */
[----:B------:R0:W-:Y:S01]  /*e540*/  @!P3 STG.E.U8 desc[UR14][R28.64+0x68], R7 ;  /* 0x000068071c00b986 */ /* 0x0001e2000c10110e */
[----:B------:R-:W-:Y:S01]  /*e550*/  ISETP.LT.OR P2, PT, R41, 0x72, !P1 ;  /* 0x000000722900780c */ /* 0x000fe20004f41670 */
[----:B------:R-:W-:Y:S01]  /*e560*/  FMUL R2, R219, UR20 ;  /* 0x00000014db027c20 */ /* 0x000fe20008400000 */
[----:B------:R-:W-:Y:S02]  /*e570*/  ISETP.LT.OR P3, PT, R41, 0x71, !P1 ;  /* 0x000000712900780c */ /* 0x000fe40004f61670 */
[----:B------:R-:W-:Y:S02]  /*e580*/  F2FP.SATFINITE.E4M3.F32.PACK_AB_MERGE_C R11, RZ, R0, RZ ;  /* 0x00000000ff0b723e */ /* 0x000fe400048070ff */
[----:B------:R-:W-:-:S03]  /*e590*/  F2FP.SATFINITE.E4M3.F32.PACK_AB_MERGE_C R5, RZ, R2, RZ ;  /* 0x00000002ff05723e */ /* 0x000fc600048070ff */
[----:B------:R-:W-:Y:S01]  /*e5a0*/  @!P5 STG.E.U8 desc[UR14][R30.64+0x68], R11 ;  /* 0x0000680b1e00d986 */ /* 0x000fe2000c10110e */
[----:B------:R-:W-:-:S03]  /*e5b0*/  ISETP.LT.OR P5, PT, R41, 0x71, !P0 ;  /* 0x000000712900780c */ /* 0x000fc600047a1670 */
[----:B------:R-:W-:Y:S01]  /*e5c0*/  @!P6 STG.E.U8 desc[UR14][R30.64+0x69], R5 ;  /* 0x000069051e00e986 */ /* 0x000fe2000c10110e */
[----:B------:R-:W-:Y:S01]  /*e5d0*/  ISETP.LT.OR P6, PT, R41, 0x72, !P0 ;  /* 0x000000722900780c */ /* 0x000fe200047c1670 */
[----:B------:R-:W-:-:S05]  /*e5e0*/  FMUL R0, R221, UR20 ;  /* 0x00000014dd007c20 */ /* 0x000fca0008400000 */
[----:B0-----:R-:W-:-:S05]  /*e5f0*/  F2FP.SATFINITE.E4M3.F32.PACK_AB_MERGE_C R7, RZ, R0, RZ ;  /* 0x00000000ff07723e */ /* 0x001fca00048070ff */
[----:B------:R0:W-:Y:S01]  /*e600*/  @!P3 STG.E.U8 desc[UR14][R28.64+0x70], R7 ;  /* 0x000070071c00b986 */ /* 0x0001e2000c10110e */
[C---:B------:R-:W-:Y:S02]  /*e610*/  ISETP.LT.OR P3, PT, R41.reuse, 0x79, !P0 ;  /* 0x000000792900780c */ /* 0x040fe40004761670 */
[----:B------:R-:W-:Y:S01]  /*e620*/  ISETP.LT.OR P0, PT, R41, 0x7a, !P0 ;  /* 0x0000007a2900780c */ /* 0x000fe20004701670 */
[----:B--2---:R-:W-:-:S05]  /*e630*/  FMUL R3, R220, UR20 ;  /* 0x00000014dc037c20 */ /* 0x004fca0008400000 */
[----:B------:R-:W-:-:S05]  /*e640*/  F2FP.SATFINITE.E4M3.F32.PACK_AB_MERGE_C R9, RZ, R3, RZ ;  /* 0x00000003ff09723e */ /* 0x000fca00048070ff */
[----:B------:R1:W-:Y:S01]  /*e650*/  @!P2 STG.E.U8 desc[UR14][R28.64+0x71], R9 ;  /* 0x000071091c00a986 */ /* 0x0003e2000c10110e */
[C---:B------:R-:W-:Y:S02]  /*e660*/  ISETP.LT.OR P2, PT, R41.reuse, 0x79, !P1 ;  /* 0x000000792900780c */ /* 0x040fe40004f41670 */
[----:B------:R-:W-:Y:S01]  /*e670*/  ISETP.LT.OR P1, PT, R41, 0x7a, !P1 ;  /* 0x0000007a2900780c */ /* 0x000fe20004f21670 */
[----:B------:R-:W-:-:S05]  /*e680*/  FMUL R0, R222, UR20 ;  /* 0x00000014de007c20 */ /* 0x000fca0008400000 */
[----:B------:R-:W-:-:S05]  /*e690*/  F2FP.SATFINITE.E4M3.F32.PACK_AB_MERGE_C R13, RZ, R0, RZ ;  /* 0x00000000ff0d723e */ /* 0x000fca00048070ff */
[----:B------:R2:W-:Y:S01]  /*e6a0*/  @!P5 STG.E.U8 desc[UR14][R30.64+0x70], R13 ;  /* 0x0000700d1e00d986 */ /* 0x0005e2000c10110e */
[----:B------:R-:W-:Y:S01]  /*e6b0*/  FMUL R0, R223, UR20 ;  /* 0x00000014df007c20 */ /* 0x000fe20008400000 */
[----:B---3--:R-:W-:Y:S01]  /*e6c0*/  FMUL R2, R225, UR20 ;  /* 0x00000014e1027c20 */ /* 0x008fe20008400000 */
[----:B----4-:R-:W-:-:S03]  /*e6d0*/  FMUL R3, R224, UR20 ;  /* 0x00000014e0037c20 */ /* 0x010fc60008400000 */
[----:B0-----:R-:W-:Y:S01]  /*e6e0*/  F2FP.SATFINITE.E4M3.F32.PACK_AB_MERGE_C R7, RZ, R0, RZ ;  /* 0x00000000ff07723e */ /* 0x001fe200048070ff */
[----:B------:R-:W-:Y:S01]  /*e6f0*/  FMUL R4, R226, UR20 ;  /* 0x00000014e2047c20 */ /* 0x000fe20008400000 */
[----:B------:R-:W-:Y:S01]  /*e700*/  FMUL R5, R227, UR20 ;  /* 0x00000014e3057c20 */ /* 0x000fe20008400000 */
[----:B-1----:R-:W-:Y:S02]  /*e710*/  F2FP.SATFINITE.E4M3.F32.PACK_AB_MERGE_C R9, RZ, R2, RZ ;  /* 0x00000002ff09723e */ /* 0x002fe400048070ff */
[----:B------:R-:W-:Y:S02]  /*e720*/  F2FP.SATFINITE.E4M3.F32.PACK_AB_MERGE_C R3, RZ, R3, RZ ;  /* 0x00000003ff03723e */ /* 0x000fe400048070ff */
[----:B------:R-:W-:Y:S02]  /*e730*/  F2FP.SATFINITE.E4M3.F32.PACK_AB_MERGE_C R11, RZ, R4, RZ ;  /* 0x00000004ff0b723e */ /* 0x000fe400048070ff */
[----:B------:R-:W-:Y:S01]  /*e740*/  F2FP.SATFINITE.E4M3.F32.PACK_AB_MERGE_C R5, RZ, R5, RZ ;  /* 0x00000005ff05723e */ /* 0x000fe200048070ff */
[----:B------:R2:W-:Y:S04]  /*e750*/  @!P6 STG.E.U8 desc[UR14][R30.64+0x71], R7 ;  /* 0x000071071e00e986 */ /* 0x0005e8000c10110e */
[----:B------:R2:W-:Y:S04]  /*e760*/  @!P2 STG.E.U8 desc[UR14][R28.64+0x78], R9 ;  /* 0x000078091c00a986 */ /* 0x0005e8000c10110e */
[----:B------:R2:W-:Y:S04]  /*e770*/  @!P1 STG.E.U8 desc[UR14][R28.64+0x79], R3 ;  /* 0x000079031c009986 */ /* 0x0005e8000c10110e */
[----:B------:R2:W-:Y:S04]  /*e780*/  @!P3 STG.E.U8 desc[UR14][R30.64+0x78], R11 ;  /* 0x0000780b1e00b986 */ /* 0x0005e8000c10110e */
[----:B------:R2:W-:Y:S02]  /*e790*/  @!P0 STG.E.U8 desc[UR14][R30.64+0x79], R5 ;  /* 0x000079051e008986 */ /* 0x0005e4000c10110e */
.L_x_295:
[----:B------:R-:W-:Y:S05]  /*e7a0*/  BSYNC B0 ;  /* 0x0000000000007941 */ /* 0x000fea0003800000 */
.L_x_37:
[----:B0-2---:R-:W2:Y:S04]  /*e7b0*/  LDL.LU R3, [R1+0x80] ;  /* 0x0000800001037983 */ /* 0x005ea80000300800 */
[----:B-----5:R-:W2:Y:S01]  /*e7c0*/  LDL.LU R2, [R1+0x84] ;  /* 0x0000840001027983 */ /* 0x020ea20000300800 */
[----:B------:R-:W-:Y:S01]  /*e7d0*/  ULDC UR6, c[0x0][0xc] ;  /* 0x0000030000067ab9 */ /* 0x000fe20000000800 */
[----:B------:R-:W-:Y:S01]  /*e7e0*/  ULDC UR7, c[0x0][0x10] ;  /* 0x0000040000077ab9 */ /* 0x000fe20000000800 */
[----:B------:R-:W2:Y:S01]  /*e7f0*/  LDC R5, c[0x0][0x14] ;  /* 0x00000500ff057b82 */ /* 0x000ea20000000800 */
[----:B------:R-:W-:Y:S01]  /*e800*/  UIMAD.WIDE.U32 UR6, UR6, UR7, URZ ;  /* 0x00000007060672a5 */ /* 0x000fe2000f8e003f */
[----:B------:R-:W-:Y:S01]  /*e810*/  PRMT R0, RZ, 0x7610, R0 ;  /* 0x00007610ff007816 */ /* 0x000fe20000000000 */
[----:B------:R-:W-:-:S04]  /*e820*/  UMOV UR22, 0xffffffff ;  /* 0xffffffff00167882 */ /* 0x000fc80000000000 */
[----:B--2---:R-:W-:-:S04]  /*e830*/  IMAD.WIDE.U32 R2, R5, UR6, R2 ;  /* 0x0000000605027c25 */ /* 0x004fc8000f8e0002 */
[----:B------:R-:W-:Y:S01]  /*e840*/  IMAD R5, R5, UR7, RZ ;  /* 0x0000000705057c24 */ /* 0x000fe2000f8e02ff */
[----:B------:R-:W-:Y:S01]  /*e850*/  ULDC.64 UR6, c[0x0][0x650] ;  /* 0x0001940000067ab9 */ /* 0x000fe20000000a00 */
[----:B------:R-:W-:Y:S01]  /*e860*/  IMAD.MOV.U32 R19, RZ, RZ, R2 ;  /* 0x000000ffff137224 */ /* 0x000fe200078e0002 */
[----:B------:R-:W-:Y:S01]  /*e870*/  ISETP.GE.U32.AND P0, PT, R2, UR6, PT ;  /* 0x0000000602007c0c */ /* 0x000fe2000bf06070 */
[----:B------:R-:W-:Y:S02]  /*e880*/  IMAD.IADD R22, R3, 0x1, R5 ;  /* 0x0000000103167824 */ /* 0x000fe400078e0205 */
[----:B------:R-:W-:-:S03]  /*e890*/  IMAD.MOV.U32 R2, RZ, RZ, -0x1 ;  /* 0xffffffffff027424 */ /* 0x000fc600078e00ff */
[----:B------:R0:W-:Y:S01]  /*e8a0*/  STL [R1+0x80], R22 ;  /* 0x0000801601007387 */ /* 0x0001e20000100800 */
[----:B------:R-:W-:-:S03]  /*e8b0*/  ISETP.GE.U32.AND.EX P0, PT, R22, UR7, PT, P0 ;  /* 0x0000000716007c0c */ /* 0x000fc6000bf06100 */
[----:B------:R0:W-:Y:S04]  /*e8c0*/  STL [R1+0x84], R19 ;  /* 0x0000841301007387 */ /* 0x0001e80000100800 */
[----:B------:R0:W-:Y:S06]  /*e8d0*/  STL [R1+0x88], R2 ;  /* 0x0000880201007387 */ /* 0x0001ec0000100800 */
[----:B------:R-:W-:Y:S05]  /*e8e0*/  @P0 BRA `(.L_x_296) ;  /* 0x00000004006c0947 */ /* 0x000fea0003800000 */
[----:B------:R-:W2:Y:S01]  /*e8f0*/  S2R R14, SR_CTAID.X ;  /* 0x00000000000e7919 */ /* 0x000ea20000002500 */
[----:B------:R-:W5:Y:S01]  /*e900*/  LDC.64 R8, c[0x0][0x628] ;  /* 0x00018a00ff087b82 */ /* 0x000f620000000a00 */
[----:B------:R-:W-:Y:S01]  /*e910*/  ULDC UR6, c[0x0][0x150] ;  /* 0x0000540000067ab9 */ /* 0x000fe20000000800 */
[----:B------:R-:W-:Y:S01]  /*e920*/  IMAD.MOV.U32 R6, RZ, RZ, R19 ;  /* 0x000000ffff067224 */ /* 0x000fe200078e0013 */
[----:B------:R-:W0:Y:S01]  /*e930*/  S2R R16, SR_CTAID.Y ;  /* 0x0000000000107919 */ /* 0x000e220000002600 */
[----:B------:R-:W-:-:S04]  /*e940*/  IMAD.MOV.U32 R7, RZ, RZ, R22 ;  /* 0x000000ffff077224 */ /* 0x000fc800078e0016 */
[----:B------:R-:W0:Y:S08]  /*e950*/  LDC R17, c[0x0][0x144] ;  /* 0x00005100ff117b82 */ /* 0x000e300000000800 */
[----:B------:R-:W0:Y:S08]  /*e960*/  LDC R10, c[0x0][0x630] ;  /* 0x00018c00ff0a7b82 */ /* 0x000e300000000800 */
[----:B------:R-:W0:Y:S01]  /*e970*/  LDC.64 R12, c[0x0][0x620] ;  /* 0x00018800ff0c7b82 */ /* 0x000e220000000a00 */
[----:B-----5:R-:W-:-:S04]  /*e980*/  ISETP.NE.U32.AND P0, PT, R8, RZ, PT ;  /* 0x000000ff0800720c */ /* 0x020fc80003f05070 */
[----:B------:R-:W-:Y:S02]  /*e990*/  ISETP.NE.AND.EX P0, PT, R9, RZ, PT, P0 ;  /* 0x000000ff0900720c */ /* 0x000fe40003f05300 */
[----:B--2---:R-:W-:-:S05]  /*e9a0*/  I2FP.F32.U32 R0, R14 ;  /* 0x0000000e00007245 */ /* 0x004fca0000201000 */
[----:B------:R-:W-:-:S04]  /*e9b0*/  FMUL R0, R0, UR6 ;  /* 0x0000000600007c20 */ /* 0x000fc80008400000 */
[----:B------:R2:W0:Y:S02]  /*e9c0*/  F2I.U32.TRUNC.NTZ R15, R0 ;  /* 0x00000000000f7305 */ /* 0x000424000020f000 */
[----:B------:R-:W-:Y:S05]  /*e9d0*/  @!P0 BRA `(.L_x_297) ;  /* 0x0000000000288947 */ /* 0x000fea0003800000 */
[----:B--2---:R-:W2:Y:S02]  /*e9e0*/  LDC R0, c[0x0][0x634] ;  /* 0x00018d00ff007b82 */ /* 0x004ea40000000800 */
[----:B--2---:R-:W-:-:S05]  /*e9f0*/  IADD3 R7, P0, R19, R0, RZ ;  /* 0x0000000013077210 */ /* 0x004fca0007f1e0ff */
[----:B------:R-:W-:-:S04]  /*ea00*/  IMAD.X R11, RZ, RZ, R22, P0 ;  /* 0x000000ffff0b7224 */ /* 0x000fc800000e0616 */
[----:B0-----:R-:W-:-:S04]  /*ea10*/  IMAD.WIDE.U32 R2, R11, R8, RZ ;  /* 0x000000080b027225 */ /* 0x001fc800078e00ff */
[----:B------:R-:W-:-:S04]  /*ea20*/  IMAD.WIDE.U32 R4, P0, R7, R9, R2 ;  /* 0x0000000907047225 */ /* 0x000fc80007800002 */
[----:B------:R-:W-:-:S04]  /*ea30*/  IMAD.WIDE.U32 R2, R7, R8, RZ ;  /* 0x0000000807027225 */ /* 0x000fc800078e00ff */
[----:B------:R-:W-:Y:S01]  /*ea40*/  IMAD.X R7, RZ, RZ, RZ, P0 ;  /* 0x000000ffff077224 */ /* 0x000fe200000e06ff */
[----:B------:R-:W-:Y:S01]  /*ea50*/  IADD3 RZ, P0, R3, R4, RZ ;  /* 0x0000000403ff7210 */ /* 0x000fe20007f1e0ff */
[----:B------:R-:W-:-:S04]  /*ea60*/  IMAD.MOV.U32 R6, RZ, RZ, R5 ;  /* 0x000000ffff067224 */ /* 0x000fc800078e0005 */
[----:B------:R-:W-:-:S08]  /*ea70*/  IMAD.WIDE.U32.X R6, R11, R9, R6, P0 ;  /* 0x000000090b067225 */ /* 0x000fd000000e0406 */
.L_x_297:
[-CC-:B0-----:R-:W-:Y:S01]  /*ea80*/  SHF.R.U64 R24, R6, R10.reuse, R7.reuse ;  /* 0x0000000a06187219 */ /* 0x181fe20000001207 */
[----:B------:R-:W0:Y:S01]  /*ea90*/  LDC.64 R20, c[0x0][0x640] ;  /* 0x00019000ff147b82 */ /* 0x000e220000000a00 */
[----:B--2---:R-:W-:Y:S01]  /*eaa0*/  SHF.R.U32.HI R0, RZ, R10, R7 ;  /* 0x0000000aff007219 */ /* 0x004fe20000011607 */
[----:B------:R-:W-:Y:S01]  /*eab0*/  IMAD.MOV.U32 R2, RZ, RZ, R19 ;  /* 0x000000ffff027224 */ /* 0x000fe200078e0013 */
[----:B------:R-:W-:Y:S01]  /*eac0*/  IADD3 R5, P0, RZ, -R24, RZ ;  /* 0x80000018ff057210 */ /* 0x000fe20007f1e0ff */
[----:B------:R-:W-:Y:S01]  /*ead0*/  IMAD.MOV R15, RZ, RZ, -R15 ;  /* 0x000000ffff0f7224 */ /* 0x000fe200078e0a0f */
[----:B------:R-:W-:Y:S01]  /*eae0*/  ULDC UR6, c[0x0][0x154] ;  /* 0x0000550000067ab9 */ /* 0x000fe20000000800 */
[----:B------:R-:W-:Y:S02]  /*eaf0*/  IMAD.MOV.U32 R7, RZ, RZ, 0x1 ;  /* 0x00000001ff077424 */ /* 0x000fe400078e00ff */
[----:B------:R-:W2:Y:S01]  /*eb00*/  LDC R4, c[0x0][0x618] ;  /* 0x00018600ff047b82 */ /* 0x000ea20000000800 */
[----:B------:R-:W-:-:S02]  /*eb10*/  IMAD.X R3, RZ, RZ, ~R0, P0 ;  /* 0x000000ffff037224 */ /* 0x000fc400000e0e00 */
[----:B------:R-:W-:Y:S02]  /*eb20*/  IMAD R15, R17, R15, R14 ;  /* 0x0000000f110f7224 */ /* 0x000fe400078e020e */
[-C--:B------:R-:W-:Y:S02]  /*eb30*/  IMAD R0, R3, R12.reuse, RZ ;  /* 0x0000000c03007224 */ /* 0x080fe400078e02ff */
[----:B------:R-:W-:Y:S01]  /*eb40*/  IMAD.MOV.U32 R3, RZ, RZ, R22 ;  /* 0x000000ffff037224 */ /* 0x000fe200078e0016 */
[----:B------:R-:W5:Y:S01]  /*eb50*/  LDC R6, c[0x0][0x608] ;  /* 0x00018200ff067b82 */ /* 0x000f620000000800 */
[----:B------:R-:W-:-:S04]  /*eb60*/  IMAD.WIDE.U32 R2, R5, R12, R2 ;  /* 0x0000000c05027225 */ /* 0x000fc800078e0002 */
[----:B------:R-:W-:-:S03]  /*eb70*/  IMAD R5, R5, R13, R0 ;  /* 0x0000000d05057224 */ /* 0x000fc600078e0200 */
[----:B------:R-:W1:Y:S01]  /*eb80*/  LDC R18, c[0x0][0x658] ;  /* 0x00019600ff127b82 */ /* 0x000e620000000800 */
[----:B------:R-:W-:Y:S01]  /*eb90*/  I2FP.F32.U32 R0, R16 ;  /* 0x0000001000007245 */ /* 0x000fe20000201000 */
[----:B------:R-:W-:Y:S01]  /*eba0*/  IMAD.IADD R3, R3, 0x1, R5 ;  /* 0x0000000103037824 */ /* 0x000fe200078e0205 */
[----:B0-----:R-:W-:Y:S01]  /*ebb0*/  ISETP.NE.U32.AND P0, PT, R20, RZ, PT ;  /* 0x000000ff1400720c */ /* 0x001fe20003f05070 */
[----:B------:R-:W-:Y:S02]  /*ebc0*/  IMAD.MOV.U32 R5, RZ, RZ, -0x1 ;  /* 0xffffffffff057424 */ /* 0x000fe400078e00ff */
[----:B------:R-:W-:Y:S02]  /*ebd0*/  FMUL R0, R0, UR6 ;  /* 0x0000000600007c20 */ /* 0x000fe40008400000 */
[----:B------:R-:W0:Y:S01]  /*ebe0*/  LDC R13, c[0x0][0x148] ;  /* 0x00005200ff0d7b82 */ /* 0x000e220000000800 */
[----:B--2---:R-:W-:Y:S01]  /*ebf0*/  SHF.R.U64 R10, R2, R4, R3 ;  /* 0x00000004020a7219 */ /* 0x004fe20000001203 */
[----:B------:R2:W0:Y:S01]  /*ec00*/  F2I.U32.TRUNC.NTZ R12, R0 ;  /* 0x00000000000c7305 */ /* 0x000422000020f000 */
[----:B------:R-:W-:-:S02]  /*ec10*/  ISETP.NE.AND.EX P0, PT, R21, RZ, PT, P0 ;  /* 0x000000ff1500720c */ /* 0x000fc40003f05300 */
[----:B------:R-:W-:-:S03]  /*ec20*/  SHF.R.U32.HI R3, RZ, R4, R3 ;  /* 0x00000004ff037219 */ /* 0x000fc60000011603 */
[----:B------:R-:W0:Y:S01]  /*ec30*/  LDC R14, c[0x0][0x600] ;  /* 0x00018000ff0e7b82 */ /* 0x000e220000000800 */
[-CC-:B-----5:R-:W-:Y:S02]  /*ec40*/  SHF.R.U64 R8, R10, R6.reuse, R3.reuse ;  /* 0x000000060a087219 */ /* 0x1a0fe40000001203 */
[----:B------:R-:W-:-:S05]  /*ec50*/  SHF.R.U32.HI R3, RZ, R6, R3 ;  /* 0x00000006ff037219 */ /* 0x000fca0000011603 */
[----:B------:R-:W0:Y:S01]  /*ec60*/  LDC R19, c[0x0][0x648] ;  /* 0x00019200ff137b82 */ /* 0x000e220000000800 */
[-CC-:B-1----:R-:W-:Y:S02]  /*ec70*/  SHF.R.U64 R11, R8, R18.reuse, R3.reuse ;  /* 0x00000012080b7219 */ /* 0x182fe40000001203 */
[-C--:B------:R-:W-:Y:S02]  /*ec80*/  SHF.L.U32 R5, R5, R18.reuse, RZ ;  /* 0x0000001205057219 */ /* 0x080fe400000006ff */
[-C--:B------:R-:W-:Y:S01]  /*ec90*/  SHF.R.U32.HI R3, RZ, R18.reuse, R3 ;  /* 0x00000012ff037219 */ /* 0x080fe20000011603 */
[----:B------:R-:W-:Y:S01]  /*eca0*/  IMAD.MOV.U32 R2, RZ, RZ, R11 ;  /* 0x000000ffff027224 */ /* 0x000fe200078e000b */
[----:B------:R-:W-:Y:S01]  /*ecb0*/  SHF.L.U32 R40, R7, R18, RZ ;  /* 0x0000001207287219 */ /* 0x000fe200000006ff */
[----:B------:R-:W1:Y:S01]  /*ecc0*/  LDC R22, c[0x0][0x638] ;  /* 0x00018e00ff167b82 */ /* 0x000e620000000800 */
[----:B------:R-:W-:-:S07]  /*ecd0*/  LOP3.LUT R17, RZ, R5, RZ, 0x33, !PT ;  /* 0x00000005ff117212 */ /* 0x000fce00078e33ff */
[----:B------:R-:W0:Y:S01]  /*ece0*/  LDC R23, c[0x0][0x610] ;  /* 0x00018400ff177b82 */ /* 0x000e220000000800 */
[----:B--2---:R-:W-:Y:S05]  /*ecf0*/  @!P0 BRA `(.L_x_298) ;  /* 0x0000000000288947 */ /* 0x004fea0003800000 */
[----:B------:R-:W2:Y:S02]  /*ed00*/  LDC R0, c[0x0][0x64c] ;  /* 0x00019300ff007b82 */ /* 0x000ea40000000800 */
[----:B--2---:R-:W-:-:S05]  /*ed10*/  IADD3 R7, P0, R11, R0, RZ ;  /* 0x000000000b077210 */ /* 0x004fca0007f1e0ff */
        /* <DEDUP_REMOVED lines=8> */
.L_x_298:
[----:B0-----:R-:W-:Y:S01]  /*eda0*/  SHF.R.U64 R0, R2, R19, R3 ;  /* 0x0000001302007219 */ /* 0x001fe20000001203 */
[----:B------:R-:W-:Y:S01]  /*edb0*/  VIADD R3, R14, 0xffffffff ;  /* 0xffffffff0e037836 */ /* 0x000fe20000000000 */
[----:B------:R-:W-:Y:S01]  /*edc0*/  LOP3.LUT R5, R8, R17, RZ, 0xc0, !PT ;  /* 0x0000001108057212 */ /* 0x000fe200078ec0ff */
[----:B------:R-:W-:Y:S01]  /*edd0*/  IMAD.MOV R12, RZ, RZ, -R12 ;  /* 0x000000ffff0c7224 */ /* 0x000fe200078e0a0c */
[----:B------:R-:W-:Y:S01]  /*ede0*/  R2UR UR22, R24 ;  /* 0x00000000181672ca */ /* 0x000fe200000e0000 */
[----:B------:R-:W-:Y:S01]  /*edf0*/  IMAD.MOV R2, RZ, RZ, -R0 ;  /* 0x000000ffff027224 */ /* 0x000fe200078e0a00 */
[----:B------:R-:W-:Y:S01]  /*ee00*/  LOP3.LUT R3, R10, R3, RZ, 0xc0, !PT ;  /* 0x000000030a037212 */ /* 0x000fe200078ec0ff */
[----:B------:R-:W-:Y:S02]  /*ee10*/  IMAD R40, R40, R0, R5 ;  /* 0x0000000028287224 */ /* 0x000fe400078e0205 */
[----:B------:R-:W-:Y:S02]  /*ee20*/  @P4 IMAD R15, R13, R12, R16 ;  /* 0x0000000c0d0f4224 */ /* 0x000fe400078e0210 */
[----:B-1----:R-:W-:-:S02]  /*ee30*/  IMAD R0, R2, R22, R11 ;  /* 0x0000001602007224 */ /* 0x002fc400078e020b */
[----:B------:R-:W-:Y:S02]  /*ee40*/  IMAD R40, R40, R23, R15 ;  /* 0x0000001728287224 */ /* 0x000fe400078e020f */
[----:B------:R-:W-:Y:S02]  /*ee50*/  IMAD R3, R0, R14, R3 ;  /* 0x0000000e00037224 */ /* 0x000fe400078e0203 */
[----:B------:R-:W-:-:S03]  /*ee60*/  IMAD.MOV.U32 R0, RZ, RZ, 0x1 ;  /* 0x00000001ff007424 */ /* 0x000fc600078e00ff */
[----:B------:R-:W-:Y:S02]  /*ee70*/  SEL R2, R3, R40, !P4 ;  /* 0x0000002803027207 */ /* 0x000fe40006000000 */
[----:B------:R-:W-:-:S03]  /*ee80*/  SEL R40, R40, R3, !P4 ;  /* 0x0000000328287207 */ /* 0x000fc60006000000 */
[----:B------:R2:W-:Y:S04]  /*ee90*/  STL [R1+0x88], R2 ;  /* 0x0000880201007387 */ /* 0x0005e80000100800 */
.L_x_296:
[----:B------:R0:W-:Y:S01]  /*eea0*/  STL [R1+0x8c], R40 ;  /* 0x00008c2801007387 */ /* 0x0001e20000100800 */
[----:B------:R-:W-:-:S13]  /*eeb0*/  LOP3.LUT P0, RZ, R0, 0xff, RZ, 0xc0, !PT ;  /* 0x000000ff00ff7812 */ /* 0x000fda000780c0ff */
[----:B0-----:R-:W-:Y:S05]  /*eec0*/  @P0 BRA `(.L_x_299) ;  /* 0xffffff2400100947 */ /* 0x001fea000383ffff */
[----:B------:R-:W-:Y:S05]  /*eed0*/  EXIT ;  /* 0x000000000000794d */ /* 0x000fea0003800000 */
.L_x_7:
[----:B------:R-:W2:Y:S01]  /*eee0*/  LDL R22, [R1+0x84] ;  /* 0x0000840001167983 */ /* 0x000ea20000100800 */
[----:B------:R-:W-:-:S03]  /*eef0*/  ULDC.64 UR4, c[0x0][0x650] ;  /* 0x0001940000047ab9 */ /* 0x000fc60000000a00 */
[----:B0-----:R-:W3:Y:S01]  /*ef00*/  LDL R23, [R1+0x80] ;  /* 0x0000800001177983 */ /* 0x001ee20000100800 */
[----:B------:R-:W-:Y:S01]  /*ef10*/  PRMT R4, RZ, 0x7610, R4 ;  /* 0x00007610ff047816 */ /* 0x000fe20000000004 */
[----:B------:R-:W-:Y:S02]  /*ef20*/  IMAD.MOV.U32 R5, RZ, RZ, -0x1 ;  /* 0xffffffffff057424 */ /* 0x000fe400078e00ff */
[----:B------:R-:W-:Y:S02]  /*ef30*/  IMAD.MOV.U32 R7, RZ, RZ, -0x1 ;  /* 0xffffffffff077424 */ /* 0x000fe400078e00ff */
[----:B------:R-:W-:Y:S01]  /*ef40*/  IMAD.MOV.U32 R6, RZ, RZ, -0x1 ;  /* 0xffffffffff067424 */ /* 0x000fe200078e00ff */
[----:B--2---:R-:W-:-:S04]  /*ef50*/  ISETP.GE.U32.AND P0, PT, R22, UR4, PT ;  /* 0x0000000416007c0c */ /* 0x004fc8000bf06070 */
[----:B---3--:R-:W-:-:S13]  /*ef60*/  ISETP.GE.U32.AND.EX P0, PT, R23, UR5, PT, P0 ;  /* 0x0000000517007c0c */ /* 0x008fda000bf06100 */
[----:B------:R-:W-:Y:S05]  /*ef70*/  @P0 BRA `(.L_x_300) ;  /* 0x00000004002c0947 */ /* 0x000fea0003800000 */
[----:B------:R-:W0:Y:S01]  /*ef80*/  LDC.64 R14, c[0x0][0x628] ;  /* 0x00018a00ff0e7b82 */ /* 0x000e220000000a00 */
[----:B------:R-:W-:Y:S02]  /*ef90*/  IMAD.MOV.U32 R8, RZ, RZ, R22 ;  /* 0x000000ffff087224 */ /* 0x000fe400078e0016 */
[----:B------:R-:W-:-:S05]  /*efa0*/  IMAD.MOV.U32 R9, RZ, RZ, R23 ;  /* 0x000000ffff097224 */ /* 0x000fca00078e0017 */
[----:B------:R-:W1:Y:S08]  /*efb0*/  LDC R10, c[0x0][0x630] ;  /* 0x00018c00ff0a7b82 */ /* 0x000e700000000800 */
[----:B------:R-:W2:Y:S01]  /*efc0*/  LDC.64 R16, c[0x0][0x620] ;  /* 0x00018800ff107b82 */ /* 0x000ea20000000a00 */
[----:B0-----:R-:W-:-:S04]  /*efd0*/  ISETP.NE.U32.AND P0, PT, R14, RZ, PT ;  /* 0x000000ff0e00720c */ /* 0x001fc80003f05070 */
[----:B------:R-:W-:-:S13]  /*efe0*/  ISETP.NE.AND.EX P0, PT, R15, RZ, PT, P0 ;  /* 0x000000ff0f00720c */ /* 0x000fda0003f05300 */
[----:B-12---:R-:W-:Y:S05]  /*eff0*/  @!P0 BRA `(.L_x_301) ;  /* 0x0000000000288947 */ /* 0x006fea0003800000 */
[----:B------:R-:W0:Y:S02]  /*f000*/  LDC R4, c[0x0][0x634] ;  /* 0x00018d00ff047b82 */ /* 0x000e240000000800 */
[----:B0-----:R-:W-:-:S05]  /*f010*/  IADD3 R9, P0, R22, R4, RZ ;  /* 0x0000000416097210 */ /* 0x001fca0007f1e0ff */
        /* <DEDUP_REMOVED lines=8> */
.L_x_301:
[----:B------:R-:W0:Y:S01]  /*f0a0*/  LDC.64 R20, c[0x0][0x640] ;  /* 0x00019000ff147b82 */ /* 0x000e220000000a00 */
[-CC-:B------:R-:W-:Y:S02]  /*f0b0*/  SHF.R.U64 R14, R8, R10.reuse, R9.reuse ;  /* 0x0000000a080e7219 */ /* 0x180fe40000001209 */
[----:B------:R-:W-:Y:S02]  /*f0c0*/  SHF.R.U32.HI R4, RZ, R10, R9 ;  /* 0x0000000aff047219 */ /* 0x000fe40000011609 */
[----:B------:R-:W-:-:S03]  /*f0d0*/  IADD3 R7, P0, RZ, -R14, RZ ;  /* 0x8000000eff077210 */ /* 0x000fc60007f1e0ff */
[----:B------:R-:W1:Y:S02]  /*f0e0*/  LDC R8, c[0x0][0x618] ;  /* 0x00018600ff087b82 */ /* 0x000e640000000800 */
[----:B------:R-:W-:Y:S02]  /*f0f0*/  IMAD.X R5, RZ, RZ, ~R4, P0 ;  /* 0x000000ffff057224 */ /* 0x000fe400000e0e04 */
[----:B------:R-:W-:Y:S02]  /*f100*/  IMAD.MOV.U32 R4, RZ, RZ, R22 ;  /* 0x000000ffff047224 */ /* 0x000fe400078e0016 */
[-C--:B------:R-:W-:Y:S02]  /*f110*/  IMAD R6, R5, R16.reuse, RZ ;  /* 0x0000001005067224 */ /* 0x080fe400078e02ff */
[----:B------:R-:W2:Y:S01]  /*f120*/  LDC R18, c[0x0][0x608] ;  /* 0x00018200ff127b82 */ /* 0x000ea20000000800 */
[----:B------:R-:W-:Y:S02]  /*f130*/  IMAD.MOV.U32 R5, RZ, RZ, R23 ;  /* 0x000000ffff057224 */ /* 0x000fe400078e0017 */
[----:B------:R-:W-:-:S05]  /*f140*/  IMAD.WIDE.U32 R4, R7, R16, R4 ;  /* 0x0000001007047225 */ /* 0x000fca00078e0004 */
[----:B------:R-:W3:Y:S01]  /*f150*/  LDC R19, c[0x0][0x658] ;  /* 0x00019600ff137b82 */ /* 0x000ee20000000800 */
[----:B------:R-:W-:Y:S01]  /*f160*/  IMAD R7, R7, R17, R6 ;  /* 0x0000001107077224 */ /* 0x000fe200078e0206 */
[----:B0-----:R-:W-:Y:S01]  /*f170*/  ISETP.NE.U32.AND P0, PT, R20, RZ, PT ;  /* 0x000000ff1400720c */ /* 0x001fe20003f05070 */
[----:B------:R-:W-:Y:S02]  /*f180*/  IMAD.MOV.U32 R6, RZ, RZ, -0x1 ;  /* 0xffffffffff067424 */ /* 0x000fe400078e00ff */
[----:B------:R-:W-:Y:S01]  /*f190*/  IMAD.IADD R5, R5, 0x1, R7 ;  /* 0x0000000105057824 */ /* 0x000fe200078e0207 */
[----:B------:R-:W-:Y:S02]  /*f1a0*/  ISETP.NE.AND.EX P0, PT, R21, RZ, PT, P0 ;  /* 0x000000ff1500720c */ /* 0x000fe40003f05300 */
[----:B------:R-:W0:Y:S02]  /*f1b0*/  LDC R17, c[0x0][0x600] ;  /* 0x00018000ff117b82 */ /* 0x000e240000000800 */
[----:B-1----:R-:W-:-:S02]  /*f1c0*/  SHF.R.U64 R10, R4, R8, R5 ;  /* 0x00000008040a7219 */ /* 0x002fc40000001205 */
[----:B------:R-:W-:-:S04]  /*f1d0*/  SHF.R.U32.HI R5, RZ, R8, R5 ;  /* 0x00000008ff057219 */ /* 0x000fc80000011605 */
[----:B------:R-:W1:Y:S01]  /*f1e0*/  LDC R22, c[0x0][0x648] ;  /* 0x00019200ff167b82 */ /* 0x000e620000000800 */
[-CC-:B--2---:R-:W-:Y:S02]  /*f1f0*/  SHF.R.U64 R15, R10, R18.reuse, R5.reuse ;  /* 0x000000120a0f7219 */ /* 0x184fe40000001205 */
[----:B------:R-:W-:Y:S01]  /*f200*/  SHF.R.U32.HI R4, RZ, R18, R5 ;  /* 0x00000012ff047219 */ /* 0x000fe20000011605 */
[----:B------:R-:W-:-:S04]  /*f210*/  IMAD.MOV.U32 R18, RZ, RZ, 0x1 ;  /* 0x00000001ff127424 */ /* 0x000fc800078e00ff */
[----:B------:R-:W2:Y:S01]  /*f220*/  LDC R23, c[0x0][0x638] ;  /* 0x00018e00ff177b82 */ /* 0x000ea20000000800 */
[-CC-:B---3--:R-:W-:Y:S02]  /*f230*/  SHF.R.U64 R16, R15, R19.reuse, R4.reuse ;  /* 0x000000130f107219 */ /* 0x188fe40000001204 */
[-C--:B------:R-:W-:Y:S02]  /*f240*/  SHF.L.U32 R6, R6, R19.reuse, RZ ;  /* 0x0000001306067219 */ /* 0x080fe400000006ff */
[----:B------:R-:W-:Y:S01]  /*f250*/  SHF.R.U32.HI R5, RZ, R19, R4 ;  /* 0x00000013ff057219 */ /* 0x000fe20000011604 */
[----:B------:R-:W-:Y:S01]  /*f260*/  IMAD.MOV.U32 R4, RZ, RZ, R16 ;  /* 0x000000ffff047224 */ /* 0x000fe200078e0010 */
[----:B------:R-:W-:Y:S01]  /*f270*/  LOP3.LUT R24, RZ, R6, RZ, 0x33, !PT ;  /* 0x00000006ff187212 */ /* 0x000fe200078e33ff */
[----:B------:R-:W3:Y:S01]  /*f280*/  LDC R25, c[0x0][0x610] ;  /* 0x00018400ff197b82 */ /* 0x000ee20000000800 */
[----:B------:R-:W-:Y:S05]  /*f290*/  @!P0 BRA `(.L_x_302) ;  /* 0x0000000000288947 */ /* 0x000fea0003800000 */
        /* <DEDUP_REMOVED lines=10> */
.L_x_302:
[----:B-1----:R-:W-:Y:S01]  /*f340*/  SHF.R.U64 R4, R4, R22, R5 ;  /* 0x0000001604047219 */ /* 0x002fe20000001205 */
[----:B0-----:R-:W-:Y:S01]  /*f350*/  VIADD R7, R17, 0xffffffff ;  /* 0xffffffff11077836 */ /* 0x001fe20000000000 */
[----:B------:R-:W-:Y:S01]  /*f360*/  SHF.L.U32 R18, R18, R19, RZ ;  /* 0x0000001312127219 */ /* 0x000fe200000006ff */
[----:B------:R-:W-:Y:S01]  /*f370*/  @P4 IMAD R0, R11, R12, R2 ;  /* 0x0000000c0b004224 */ /* 0x000fe200078e0202 */
[----:B------:R-:W-:Y:S01]  /*f380*/  LOP3.LUT R3, R15, R24, RZ, 0xc0, !PT ;  /* 0x000000180f037212 */ /* 0x000fe200078ec0ff */
[----:B------:R-:W-:Y:S01]  /*f390*/  IMAD.MOV R5, RZ, RZ, -R4 ;  /* 0x000000ffff057224 */ /* 0x000fe200078e0a04 */
[----:B------:R-:W-:Y:S01]  /*f3a0*/  LOP3.LUT R7, R10, R7, RZ, 0xc0, !PT ;  /* 0x000000070a077212 */ /* 0x000fe200078ec0ff */
[----:B------:R-:W-:Y:S02]  /*f3b0*/  IMAD.MOV.U32 R6, RZ, RZ, R14 ;  /* 0x000000ffff067224 */ /* 0x000fe400078e000e */
[----:B------:R-:W-:Y:S02]  /*f3c0*/  IMAD R3, R18, R4, R3 ;  /* 0x0000000412037224 */ /* 0x000fe400078e0203 */
[----:B--2---:R-:W-:-:S02]  /*f3d0*/  IMAD R2, R5, R23, R16 ;  /* 0x0000001705027224 */ /* 0x004fc400078e0210 */
[----:B---3--:R-:W-:Y:S02]  /*f3e0*/  IMAD R0, R3, R25, R0 ;  /* 0x0000001903007224 */ /* 0x008fe400078e0200 */
[----:B------:R-:W-:Y:S02]  /*f3f0*/  IMAD R5, R2, R17, R7 ;  /* 0x0000001102057224 */ /* 0x000fe400078e0207 */
[----:B------:R-:W-:-:S03]  /*f400*/  IMAD.MOV.U32 R4, RZ, RZ, 0x1 ;  /* 0x00000001ff047424 */ /* 0x000fc600078e00ff */
[----:B------:R-:W-:Y:S02]  /*f410*/  SEL R7, R5, R0, !P4 ;  /* 0x0000000005077207 */ /* 0x000fe40006000000 */
[----:B------:R-:W-:-:S07]  /*f420*/  SEL R5, R0, R5, !P4 ;  /* 0x0000000500057207 */ /* 0x000fce0006000000 */
.L_x_300:
[----:B------:R-:W-:-:S08]  /*f430*/  NOP ;  /* 0x0000000000007918 */ /* 0x000fd00000000000 */
[----:B------:R-:W0:-:S00]  /*f440*/  USETMAXREG.DEALLOC.CTAPOOL 0x28 ;  /* 0x00000028000079c8 */ /* 0x000e0000080e0500 */
[----:B------:R-:W-:-:S13]  /*f450*/  ISETP.NE.AND P0, PT, RZ, UR8, PT ;  /* 0x00000008ff007c0c */ /* 0x000fda000bf05270 */
[----:B------:R-:W-:Y:S05]  /*f460*/  @P0 EXIT ;  /* 0x000000000000094d */ /* 0x000fea0003800000 */
[----:B0-----:R-:W-:Y:S01]  /*f470*/  LOP3.LUT P0, RZ, R4, 0xff, RZ, 0xc0, !PT ;  /* 0x000000ff04ff7812 */ /* 0x001fe2000780c0ff */
[----:B------:R-:W-:Y:S02]  /*f480*/  IMAD.MOV.U32 R0, RZ, RZ, 0x1 ;  /* 0x00000001ff007424 */ /* 0x000fe400078e00ff */
[----:B------:R-:W-:-:S10]  /*f490*/  IMAD.MOV.U32 R8, RZ, RZ, RZ ;  /* 0x000000ffff087224 */ /* 0x000fd400078e00ff */
[----:B------:R-:W-:Y:S05]  /*f4a0*/  @!P0 BRA `(.L_x_303) ;  /* 0x0000000c009c8947 */ /* 0x000fea0003800000 */
[----:B------:R-:W0:Y:S01]  /*f4b0*/  S2UR UR8, SR_CgaCtaId ;  /* 0x00000000000879c3 */ /* 0x000e220000008800 */
[----:B------:R-:W-:Y:S01]  /*f4c0*/  ULDC UR4, c[0x0][0x28c] ;  /* 0x0000a30000047ab9 */ /* 0x000fe20000000800 */
[----:B------:R-:W-:Y:S01]  /*f4d0*/  ULDC UR5, c[0x0][0x600] ;  /* 0x0001800000057ab9 */ /* 0x000fe20000000800 */
[----:B------:R-:W-:Y:S01]  /*f4e0*/  UIADD3 UR14, UR4, 0x3f, URZ ;  /* 0x0000003f040e7890 */ /* 0x000fe2000fffe03f */
[----:B------:R-:W-:Y:S01]  /*f4f0*/  BSSY B0, `(.L_x_303) ;  /* 0x00000e2000007945 */ /* 0x000fe20003800000 */
[----:B------:R-:W-:Y:S01]  /*f500*/  ULDC UR11, c[0x0][0x658] ;  /* 0x00019600000b7ab9 */ /* 0x000fe20000000800 */
[----:B------:R-:W-:Y:S01]  /*f510*/  UMOV UR12, 0xffffffff ;  /* 0xffffffff000c7882 */ /* 0x000fe20000000000 */
[----:B------:R-:W-:Y:S01]  /*f520*/  UMOV UR16, 0x1 ;  /* 0x0000000100107882 */ /* 0x000fe20000000000 */
[----:B------:R-:W-:Y:S01]  /*f530*/  USHF.R.S32.HI UR15, URZ, 0x1f, UR14 ;  /* 0x0000001f3f0f7899 */ /* 0x000fe2000801140e */
[----:B------:R-:W-:Y:S01]  /*f540*/  IMAD.MOV.U32 R9, RZ, RZ, 0x1 ;  /* 0x00000001ff097424 */ /* 0x000fe200078e00ff */
[----:B------:R-:W-:Y:S01]  /*f550*/  ULDC UR9, c[0x0][0xc] ;  /* 0x0000030000097ab9 */ /* 0x000fe20000000800 */
[----:B------:R-:W-:Y:S01]  /*f560*/  UIADD3 UR4, UR5, -0x1, URZ ;  /* 0xffffffff05047890 */ /* 0x000fe2000fffe03f */
[----:B------:R-:W-:Y:S01]  /*f570*/  IMAD.MOV.U32 R0, RZ, RZ, 0x1 ;  /* 0x00000001ff007424 */ /* 0x000fe200078e00ff */
[----:B------:R-:W-:Y:S01]  /*f580*/  USHF.L.U32 UR18, UR12, UR11, URZ ;  /* 0x0000000b0c127299 */ /* 0x000fe2000800063f */
[----:B------:R-:W-:Y:S01]  /*f590*/  IMAD.MOV.U32 R8, RZ, RZ, RZ ;  /* 0x000000ffff087224 */ /* 0x000fe200078e00ff */
[----:B------:R-:W-:Y:S01]  /*f5a0*/  USHF.L.U32 UR5, UR16, UR11, URZ ;  /* 0x0000000b10057299 */ /* 0x000fe2000800063f */
[----:B------:R-:W-:Y:S01]  /*f5b0*/  ULDC UR12, c[0x0][0x10] ;  /* 0x00000400000c7ab9 */ /* 0x000fe20000000800 */
[----:B------:R-:W-:Y:S01]  /*f5c0*/  ULEA.HI UR15, UR15, UR14, URZ, 0x6 ;  /* 0x0000000e0f0f7291 */ /* 0x000fe2000f8f303f */
[----:B------:R-:W-:Y:S01]  /*f5d0*/  UMOV UR22, 0x5 ;  /* 0x0000000500167882 */ /* 0x000fe20000000000 */
[----:B------:R-:W-:-:S02]  /*f5e0*/  ULOP3.LUT UR29, UR13, 0x2, URZ, 0xfc, !UPT ;  /* 0x000000020d1d7892 */ /* 0x000fc4000f8efc3f */
[----:B------:R-:W-:Y:S02]  /*f5f0*/  USHF.R.S32.HI UR19, URZ, 0x6, UR15 ;  /* 0x000000063f137899 */ /* 0x000fe4000801140f */
[----:B0-----:R-:W-:Y:S02]  /*f600*/  ULOP3.LUT UR10, UR8, 0x1, URZ, 0xc0, !UPT ;  /* 0x00000001080a7892 */ /* 0x001fe4000f8ec03f */
[----:B------:R-:W-:Y:S02]  /*f610*/  USHF.R.U32.HI UR30, URZ, 0x1, UR8 ;  /* 0x000000013f1e7899 */ /* 0x000fe40008011608 */
[----:B------:R-:W-:Y:S02]  /*f620*/  USHF.L.U32 UR6, UR8, 0x6, URZ ;  /* 0x0000000608067899 */ /* 0x000fe4000800063f */
[----:B------:R-:W-:Y:S02]  /*f630*/  USHF.L.U32 UR7, UR8, 0xc, URZ ;  /* 0x0000000c08077899 */ /* 0x000fe4000800063f */
[----:B------:R-:W-:-:S02]  /*f640*/  ULOP3.LUT UR8, UR8, 0xfffffffe, URZ, 0xc0, !UPT ;  /* 0xfffffffe08087892 */ /* 0x000fc4000f8ec03f */
[----:B------:R-:W-:Y:S02]  /*f650*/  UISETP.GT.U32.AND UP0, UPT, UR10, 0xffff, UPT ;  /* 0x0000ffff0a00788c */ /* 0x000fe4000bf04070 */
[----:B------:R-:W-:Y:S02]  /*f660*/  USHF.L.U32 UR20, UR16, UR8, URZ ;  /* 0x0000000810147299 */ /* 0x000fe4000800063f */
[----:B------:R-:W-:Y:S02]  /*f670*/  ULOP3.LUT UR11, UR8, 0x1, URZ, 0xfc, !UPT ;  /* 0x00000001080b7892 */ /* 0x000fe4000f8efc3f */
[----:B------:R-:W-:Y:S02]  /*f680*/  UIMAD.WIDE.U32 UR8, UR9, UR12, URZ ;  /* 0x0000000c090872a5 */ /* 0x000fe4000f8e003f */
[----:B------:R-:W-:Y:S01]  /*f690*/  USEL UR10, UR10, 0xffff, !UP0 ;  /* 0x0000ffff0a0a7887 */ /* 0x000fe2000c000000 */
[----:B------:R-:W-:Y:S01]  /*f6a0*/  ULDC UR12, c[0x0][0x14] ;  /* 0x00000500000c7ab9 */ /* 0x000fe20000000800 */
[----:B------:R-:W-:-:S02]  /*f6b0*/  USHF.L.U32 UR11, UR16, UR11, URZ ;  /* 0x0000000b100b7299 */ /* 0x000fc4000800063f */
[----:B------:R-:W-:Y:S02]  /*f6c0*/  UIMAD.WIDE.U32 UR24, UR8, UR12, URZ ;  /* 0x0000000c081872a5 */ /* 0x000fe4000f8e003f */
[----:B------:R-:W-:Y:S02]  /*f6d0*/  UIMAD UR21, UR9, UR12, URZ ;  /* 0x0000000c091572a4 */ /* 0x000fe4000f8e023f */
[----:B------:R-:W-:Y:S02]  /*f6e0*/  ULOP3.LUT UR10, UR10, 0xffff, URZ, 0xc0, !UPT ;  /* 0x0000ffff0a0a7892 */ /* 0x000fe4000f8ec03f */
[----:B------:R-:W-:Y:S02]  /*f6f0*/  ULOP3.LUT UR6, UR6, 0x40, URZ, 0xc0, !UPT ;  /* 0x0000004006067892 */ /* 0x000fe4000f8ec03f */
[----:B------:R-:W-:Y:S02]  /*f700*/  ULOP3.LUT UR7, UR7, 0x1000, URZ, 0xc0, !UPT ;  /* 0x0000100007077892 */ /* 0x000fe4000f8ec03f */
[----:B------:R-:W-:-:S02]  /*f710*/  ULOP3.LUT UR18, URZ, UR18, URZ, 0x33, !UPT ;  /* 0x000000123f127292 */ /* 0x000fc4000f8e333f */
[----:B------:R-:W-:Y:S02]  /*f720*/  ULOP3.LUT UR20, UR20, UR11, URZ, 0xfc, !UPT ;  /* 0x0000000b14147292 */ /* 0x000fe4000f8efc3f */
[----:B------:R-:W-:Y:S02]  /*f730*/  UIADD3 UR21, UR25, UR21, URZ ;  /* 0x0000001519157290 */ /* 0x000fe4000fffe03f */
[----:B------:R-:W-:Y:S02]  /*f740*/  USHF.L.U32 UR22, UR22, UR10, URZ ;  /* 0x0000000a16167299 */ /* 0x000fe4000800063f */
[----:B------:R-:W-:Y:S01]  /*f750*/  UIADD3 UR31, UR19, 0x1, URZ ;  /* 0x00000001131f7890 */ /* 0x000fe2000fffe03f */
[----:B------:R-:W-:-:S11]  /*f760*/  ULDC.64 UR32, c[0x0][0x198] ;  /* 0x0000660000207ab9 */ /* 0x000fd60000000a00 */
.L_x_314:
[----:B------:R-:W-:-:S03]  /*f770*/  UMOV UR8, 0xffffffff ;  /* 0xffffffff00087882 */ /* 0x000fc60000000000 */
[----:B------:R-:W-:Y:S05]  /*f780*/  BRA.DIV UR8, `(.L_x_304) ;  /* 0x0000001208047947 */ /* 0x000fea000b800000 */
[----:B------:R-:W-:-:S13]  /*f790*/  ELECT P0, URZ, PT ;  /* 0x00000000003f782f */ /* 0x000fda0003800000 */
.L_x_326:
[----:B------:R-:W0:Y:S01]  /*f7a0*/  LDC R2, c[0x0][0x28c] ;  /* 0x0000a300ff027b82 */ /* 0x000e220000000800 */
[----:B------:R-:W-:Y:S01]  /*f7b0*/  BSSY B1, `(.L_x_305) ;  /* 0x000003d000017945 */ /* 0x000fe20003800000 */
[----:B0-----:R-:W-:-:S13]  /*f7c0*/  ISETP.LT.OR P0, PT, R2, 0x1, !P0 ;  /* 0x000000010200780c */ /* 0x001fda0004701670 */
[----:B------:R-:W-:Y:S05]  /*f7d0*/  @P0 BRA `(.L_x_306) ;  /* 0x0000000000e80947 */ /* 0x000fea0003800000 */
[----:B------:R-:W-:Y:S01]  /*f7e0*/  LEA R5, R5, UR30, 0x1 ;  /* 0x0000001e05057c11 */ /* 0x000fe2000f8e08ff */
[----:B------:R-:W-:Y:S01]  /*f7f0*/  IMAD.MOV.U32 R13, RZ, RZ, RZ ;  /* 0x000000ffff0d7224 */ /* 0x000fe200078e00ff */
[----:B------:R-:W-:Y:S01]  /*f800*/  LEA R7, R7, UR6, 0x7 ;  /* 0x0000000607077c11 */ /* 0x000fe2000f8e38ff */
[----:B------:R-:W-:Y:S02]  /*f810*/  IMAD.U32 R14, RZ, RZ, UR31 ;  /* 0x0000001fff0e7e24 */ /* 0x000fe4000f8e00ff */
[----:B------:R-:W-:Y:S02]  /*f820*/  IMAD.MOV.U32 R2, RZ, RZ, R0 ;  /* 0x000000ffff027224 */ /* 0x000fe400078e0000 */
[----:B------:R-:W-:Y:S02]  /*f830*/  IMAD.MOV.U32 R3, RZ, RZ, R8 ;  /* 0x000000ffff037224 */ /* 0x000fe400078e0008 */
[----:B------:R-:W-:-:S07]  /*f840*/  IMAD.SHL.U32 R10, R5, 0x80, RZ ;  /* 0x00000080050a7824 */ /* 0x000fce00078e00ff */
.L_x_309:
[----:B------:R-:W0:Y:S01]  /*f850*/  S2R R5, SR_CgaCtaId ;  /* 0x0000000000057919 */ /* 0x000e220000008800 */
[----:B------:R-:W-:Y:S01]  /*f860*/  MOV R4, 0x400 ;  /* 0x0000040000047802 */ /* 0x000fe20000000f00 */
[----:B------:R-:W1:Y:S03]  /*f870*/  S2R R15, SR_TID.X ;  /* 0x00000000000f7919 */ /* 0x000e660000002100 */
[----:B0-----:R-:W-:Y:S02]  /*f880*/  LEA R12, R5, R4, 0x18 ;  /* 0x00000004050c7211 */ /* 0x001fe400078ec0ff */
[----:B------:R-:W-:Y:S02]  /*f890*/  SHF.L.U32 R4, R2, 0x1f, RZ ;  /* 0x0000001f02047819 */ /* 0x000fe400000006ff */
[----:B-1----:R-:W-:Y:S01]  /*f8a0*/  LOP3.LUT P1, RZ, R15, 0x7f, RZ, 0xc0, !PT ;  /* 0x0000007f0fff7812 */ /* 0x002fe2000782c0ff */
[----:B------:R-:W-:-:S04]  /*f8b0*/  IMAD R11, R3, 0x8, R12 ;  /* 0x00000008030b7824 */ /* 0x000fc800078e020c */
[----:B------:R-:W0:Y:S08]  /*f8c0*/  SYNCS.PHASECHK.TRANS64.TRYWAIT P0, [R11+URZ+0x28], R4 ;  /* 0x000028040b0075a7 */ /* 0x000e30000800017f */
[----:B------:R-:W1:Y:S01]  /*f8d0*/  @!P1 LDC R5, c[0x0][0x500] ;  /* 0x00014000ff059b82 */ /* 0x000e620000000800 */
[----:B0-----:R-:W-:Y:S05]  /*f8e0*/  @!P0 BRA `(.L_x_307) ;  /* 0x0000000c00cc8947 */ /* 0x001fea0003800000 */
.L_x_327:
[----:B------:R-:W-:Y:S01]  /*f8f0*/  UPRMT UR8, UR29, 0x9910, URZ ;  /* 0x000099101d087896 */ /* 0x000fe2000800003f */
[----:B-1----:R1:W-:Y:S03]  /*f900*/  @!P1 SYNCS.ARRIVE.TRANS64 RZ, [R11+URZ], R5 ;  /* 0x000000050bff99a7 */ /* 0x0023e6000800003f */
[----:B------:R-:W-:-:S06]  /*f910*/  UISETP.NE.AND UP0, UPT, UR8, 0x2, UPT ;  /* 0x000000020800788c */ /* 0x000fcc000bf05270 */
[----:B------:R-:W-:-:S13]  /*f920*/  PLOP3.LUT P0, PT, PT, PT, UP0, 0x80, 0x0 ;  /* 0x000000000000781c */ /* 0x000fda0003f0f008 */
[----:B-1----:R-:W-:Y:S05]  /*f930*/  @P0 BRA `(.L_x_308) ;  /* 0x0000000000040947 */ /* 0x002fea0003800000 */
[----:B------:R-:W-:Y:S01]  /*f940*/  BPT.TRAP 0x1 ;  /* 0x000000040000795c */ /* 0x000fe20000300000 */
.L_x_308:
[C---:B0-----:R-:W-:Y:S01]  /*f950*/  LEA R4, R3.reuse, UR30, 0x1 ;  /* 0x0000001e03047c11 */ /* 0x041fe2000f8e08ff */
[----:B------:R-:W-:Y:S01]  /*f960*/  VIADD R14, R14, 0xffffffff ;  /* 0xffffffff0e0e7836 */ /* 0x000fe20000000000 */
[----:B------:R-:W-:Y:S01]  /*f970*/  R2UR UR11, R3 ;  /* 0x00000000030b72ca */ /* 0x000fe200000e0000 */
[----:B------:R-:W-:Y:S01]  /*f980*/  UIADD3 UR14, UP0, UR32, 0xf0, URZ ;  /* 0x000000f0200e7890 */ /* 0x000fe2000ff1e03f */
[----:B------:R-:W-:Y:S01]  /*f990*/  R2UR UR26, R12 ;  /* 0x000000000c1a72ca */ /* 0x000fe200000e0000 */
[----:B------:R-:W-:Y:S01]  /*f9a0*/  IMAD.U32 R4, R4, 0x2000, R12 ;  /* 0x0000200004047824 */ /* 0x000fe200078e000c */
[----:B------:R-:W-:Y:S01]  /*f9b0*/  R2UR UR27, R10 ;  /* 0x000000000a1b72ca */ /* 0x000fe200000e0000 */
[----:B------:R-:W-:Y:S01]  /*f9c0*/  UIADD3 UR34, UP1, UR32, 0x1f0, URZ ;  /* 0x000001f020227890 */ /* 0x000fe2000ff3e03f */
[----:B------:R-:W-:Y:S01]  /*f9d0*/  R2UR UR9, R11 ;  /* 0x000000000b0972ca */ /* 0x000fe200000e0000 */
[----:B------:R-:W-:Y:S01]  /*f9e0*/  UIADD3.X UR15, URZ, UR33, URZ, UP0, !UPT ;  /* 0x000000213f0f7290 */ /* 0x000fe200087fe43f */
[----:B------:R-:W-:Y:S01]  /*f9f0*/  R2UR UR8, R4 ;  /* 0x00000000040872ca */ /* 0x000fe200000e0000 */
[----:B------:R-:W-:Y:S01]  /*fa00*/  UPRMT UR23, URZ, 0x5410, UR22 ;  /* 0x000054103f177896 */ /* 0x000fe20008000016 */
[----:B------:R-:W-:Y:S01]  /*fa10*/  R2UR UR10, R13 ;  /* 0x000000000d0a72ca */ /* 0x000fe200000e0000 */
[----:B------:R-:W-:Y:S01]  /*fa20*/  VIADD R3, R3, 0x1 ;  /* 0x0000000103037836 */ /* 0x000fe20000000000 */
[----:B------:R-:W-:Y:S01]  /*fa30*/  R2UR UR12, R6 ;  /* 0x00000000060c72ca */ /* 0x000fe200000e0000 */
[----:B------:R-:W-:Y:S01]  /*fa40*/  ULEA UR11, UR11, UR7, 0xd ;  /* 0x000000070b0b7291 */ /* 0x000fe2000f8e683f */
[----:B------:R-:W-:Y:S01]  /*fa50*/  R2UR UR28, R7 ;  /* 0x00000000071c72ca */ /* 0x000fe200000e0000 */
[----:B------:R-:W-:Y:S01]  /*fa60*/  UPRMT UR36, URZ, 0x5410, UR20 ;  /* 0x000054103f247896 */ /* 0x000fe20008000014 */
[----:B------:R-:W-:Y:S01]  /*fa70*/  ISETP.GT.AND P1, PT, R14, 0x1, PT ;  /* 0x000000010e00780c */ /* 0x000fe20003f24270 */
[----:B------:R-:W-:Y:S01]  /*fa80*/  UIADD3 UR26, UR26, 0x14100, UR11 ;  /* 0x000141001a1a7890 */ /* 0x000fe2000fffe00b */
[----:B------:R-:W-:Y:S01]  /*fa90*/  ISETP.NE.AND P0, PT, R3, 0x5, PT ;  /* 0x000000050300780c */ /* 0x000fe20003f05270 */
[----:B------:R-:W-:Y:S01]  /*faa0*/  UIADD3.X UR35, URZ, UR33, URZ, UP1, !UPT ;  /* 0x000000213f237290 */ /* 0x000fe20008ffe43f */
[----:B------:R-:W-:Y:S01]  /*fab0*/  VIADD R13, R13, 0x40 ;  /* 0x000000400d0d7836 */ /* 0x000fe20000000000 */
[----:B------:R-:W-:Y:S01]  /*fac0*/  UIADD3 UR8, UR8, 0x100, URZ ;  /* 0x0000010008087890 */ /* 0x000fe2000fffe03f */
[----:B------:R-:W-:Y:S01]  /*fad0*/  SEL R5, RZ, 0x1, P0 ;  /* 0x00000001ff057807 */ /* 0x000fe20000000000 */
[----:B------:R-:W-:Y:S01]  /*fae0*/  UMOV UR16, 0x0 ;  /* 0x0000000000107882 */ /* 0x000fe20000000000 */
[----:B------:R-:W-:Y:S01]  /*faf0*/  UMOV UR17, 0x10000000 ;  /* 0x1000000000117882 */ /* 0x000fe20000000000 */
[----:B------:R-:W-:Y:S01]  /*fb00*/  UMOV UR11, UR27 ;  /* 0x0000001b000b7c82 */ /* 0x000fe20008000000 */
[----:B------:R-:W-:-:S02]  /*fb10*/  LOP3.LUT R2, R2, R5, RZ, 0x3c, !PT ;  /* 0x0000000502027212 */ /* 0x000fc400078e3cff */
[----:B------:R-:W-:Y:S02]  /*fb20*/  SEL R3, R3, RZ, P0 ;  /* 0x000000ff03037207 */ /* 0x000fe40000000000 */
[----:B------:R0:W-:Y:S02]  /*fb30*/  UTMALDG.3D.MULTICAST [UR8], [UR14], UR23, desc[UR16] ;  /* 0x000010080e0073b4 */ /* 0x0001e40008011817 */
[----:B0-----:R-:W-:Y:S01]  /*fb40*/  UMOV UR8, UR26 ;  /* 0x0000001a00087c82 */ /* 0x001fe20008000000 */
[----:B------:R-:W-:Y:S02]  /*fb50*/  UMOV UR11, UR28 ;  /* 0x0000001c000b7c82 */ /* 0x000fe40008000000 */
[----:B------:R0:W-:Y:S02]  /*fb60*/  UTMALDG.3D.MULTICAST [UR8], [UR34], UR36, desc[UR16] ;  /* 0x00001008220073b4 */ /* 0x0001e40008011824 */
[----:B0-----:R-:W-:Y:S05]  /*fb70*/  @P1 BRA `(.L_x_309) ;  /* 0xfffffffc00341947 */ /* 0x001fea000383ffff */
.L_x_306:
[----:B------:R-:W-:Y:S05]  /*fb80*/  BSYNC B1 ;  /* 0x0000000000017941 */ /* 0x000fea0003800000 */
.L_x_305:
[----:B------:R-:W2:Y:S01]  /*fb90*/  LDL.LU R15, [R1+0x80] ;  /* 0x00008000010f7983 */ /* 0x000ea20000300800 */
[----:B------:R-:W-:Y:S01]  /*fba0*/  LOP3.LUT P1, RZ, R9, 0xff, RZ, 0xc0, !PT ;  /* 0x000000ff09ff7812 */ /* 0x000fe2000782c0ff */
[----:B------:R-:W-:Y:S01]  /*fbb0*/  VIADD R8, R8, UR19 ;  /* 0x0000001308087c36 */ /* 0x000fe20008000000 */
[----:B------:R-:W-:Y:S01]  /*fbc0*/  ULDC.64 UR8, c[0x0][0x650] ;  /* 0x0001940000087ab9 */ /* 0x000fe20000000a00 */
[----:B------:R-:W3:Y:S01]  /*fbd0*/  LDL.LU R12, [R1+0x84] ;  /* 0x00008400010c7983 */ /* 0x000ee20000300800 */
[----:B------:R-:W-:Y:S01]  /*fbe0*/  IMAD.U32 R5, RZ, RZ, UR19 ;  /* 0x00000013ff057e24 */ /* 0x000fe2000f8e00ff */
[----:B------:R-:W-:Y:S01]  /*fbf0*/  UISETP.GE.U32.AND UP0, UPT, UR19, 0x5, UPT ;  /* 0x000000051300788c */ /* 0x000fe2000bf06070 */
[----:B------:R-:W-:Y:S01]  /*fc00*/  ISETP.GT.U32.AND P0, PT, R8, 0x4, PT ;  /* 0x000000040800780c */ /* 0x000fe20003f04070 */
[----:B------:R-:W-:Y:S01]  /*fc10*/  BSSY B1, `(.L_x_310) ;  /* 0x000006d000017945 */ /* 0x000fe20003800000 */
[----:B------:R-:W-:Y:S01]  /*fc20*/  IMAD.MOV.U32 R7, RZ, RZ, -0x1 ;  /* 0xffffffffff077424 */ /* 0x000fe200078e00ff */
[----:B------:R-:W-:Y:S01]  /*fc30*/  PRMT R9, RZ, 0x7610, R9 ;  /* 0x00007610ff097816 */ /* 0x000fe20000000009 */
[----:B------:R-:W-:Y:S01]  /*fc40*/  IMAD.MOV.U32 R6, RZ, RZ, -0x1 ;  /* 0xffffffffff067424 */ /* 0x000fe200078e00ff */
[----:B------:R-:W-:-:S02]  /*fc50*/  ISETP.LT.U32.AND P0, PT, R5, 0x5, P0 ;  /* 0x000000050500780c */ /* 0x000fc40000701070 */
[----:B------:R-:W0:Y:S01]  /*fc60*/  @P1 S2R R3, SR_CgaCtaId ;  /* 0x0000000000031919 */ /* 0x000e220000008800 */
[----:B------:R-:W-:Y:S02]  /*fc70*/  @P1 MOV R2, 0x400 ;  /* 0x0000040000021802 */ /* 0x000fe40000000f00 */
[----:B------:R-:W-:Y:S02]  /*fc80*/  PLOP3.LUT P2, PT, PT, PT, UP0, 0x80, 0x0 ;  /* 0x000000000000781c */ /* 0x000fe40003f4f008 */
[----:B0-----:R-:W-:Y:S01]  /*fc90*/  @P1 LEA R4, R3, R2, 0x18 ;  /* 0x0000000203041211 */ /* 0x001fe200078ec0ff */
[----:B------:R-:W-:-:S03]  /*fca0*/  IMAD.WIDE.U32 R2, R8, -0x33333333, RZ ;  /* 0xcccccccd08027825 */ /* 0x000fc600078e00ff */
[----:B------:R0:W-:Y:S02]  /*fcb0*/  @P1 SYNCS.ARRIVE.TRANS64.A1T0 RZ, [R4+URZ+0x68], RZ ;  /* 0x000068ff04ff19a7 */ /* 0x0001e4000810003f */
[----:B------:R-:W-:Y:S02]  /*fcc0*/  SHF.R.U32.HI R5, RZ, 0x2, R3 ;  /* 0x00000002ff057819 */ /* 0x000fe40000011603 */
[----:B------:R-:W-:Y:S02]  /*fcd0*/  SEL R3, RZ, 0x1, !P0 ;  /* 0x00000001ff037807 */ /* 0x000fe40004000000 */
[----:B------:R-:W-:Y:S01]  /*fce0*/  PRMT R2, RZ, 0x7610, R2 ;  /* 0x00007610ff027816 */ /* 0x000fe20000000002 */
[----:B------:R-:W-:Y:S01]  /*fcf0*/  IMAD R8, R5, -0x5, R8 ;  /* 0xfffffffb05087824 */ /* 0x000fe200078e0208 */
[----:B------:R-:W-:-:S04]  /*fd00*/  LOP3.LUT R0, R0, R3, RZ, 0x3c, !PT ;  /* 0x0000000300007212 */ /* 0x000fc800078e3cff */
[----:B------:R-:W-:Y:S01]  /*fd10*/  @P2 LOP3.LUT R0, R0, 0x1, R5, 0x78, !PT ;  /* 0x0000000100002812 */ /* 0x000fe200078e7805 */
[----:B------:R-:W-:Y:S01]  /*fd20*/  IMAD.MOV.U32 R5, RZ, RZ, -0x1 ;  /* 0xffffffffff057424 */ /* 0x000fe200078e00ff */
[----:B---3--:R-:W-:-:S04]  /*fd30*/  IADD3 R12, P1, R12, UR24, RZ ;  /* 0x000000180c0c7c10 */ /* 0x008fc8000ff3e0ff */
[----:B--2---:R-:W-:Y:S01]  /*fd40*/  IADD3.X R15, R15, UR21, RZ, P1, !PT ;  /* 0x000000150f0f7c10 */ /* 0x004fe20008ffe4ff */
[----:B------:R0:W-:Y:S01]  /*fd50*/  STL [R1+0x84], R12 ;  /* 0x0000840c01007387 */ /* 0x0001e20000100800 */
[----:B------:R-:W-:-:S03]  /*fd60*/  ISETP.GE.U32.AND P0, PT, R12, UR8, PT ;  /* 0x000000080c007c0c */ /* 0x000fc6000bf06070 */
[----:B------:R0:W-:Y:S01]  /*fd70*/  STL [R1+0x80], R15 ;  /* 0x0000800f01007387 */ /* 0x0001e20000100800 */
[----:B------:R-:W-:-:S13]  /*fd80*/  ISETP.GE.U32.AND.EX P0, PT, R15, UR9, PT, P0 ;  /* 0x000000090f007c0c */ /* 0x000fda000bf06100 */
[----:B0-----:R-:W-:Y:S05]  /*fd90*/  @P0 BRA `(.L_x_311) ;  /* 0x0000000400500947 */ /* 0x001fea0003800000 */
[----:B------:R-:W-:Y:S01]  /*fda0*/  ULDC.64 UR8, c[0x0][0x628] ;  /* 0x00018a0000087ab9 */ /* 0x000fe20000000a00 */
[----:B------:R-:W0:Y:S01]  /*fdb0*/  S2R R11, SR_CTAID.X ;  /* 0x00000000000b7919 */ /* 0x000e220000002500 */
[----:B------:R-:W-:Y:S01]  /*fdc0*/  ISETP.NE.U32.AND P0, PT, RZ, UR8, PT ;  /* 0x00000008ff007c0c */ /* 0x000fe2000bf05070 */
[----:B------:R-:W-:Y:S01]  /*fdd0*/  ULDC UR11, c[0x0][0x630] ;  /* 0x00018c00000b7ab9 */ /* 0x000fe20000000800 */
[----:B------:R-:W-:Y:S01]  /*fde0*/  IMAD.MOV.U32 R2, RZ, RZ, R12 ;  /* 0x000000ffff027224 */ /* 0x000fe200078e000c */
[----:B------:R-:W1:Y:S01]  /*fdf0*/  S2R R10, SR_CTAID.Y ;  /* 0x00000000000a7919 */ /* 0x000e620000002600 */
[----:B------:R-:W-:Y:S01]  /*fe00*/  ISETP.NE.AND.EX P0, PT, RZ, UR9, PT, P0 ;  /* 0x00000009ff007c0c */ /* 0x000fe2000bf05300 */
[----:B------:R-:W-:-:S12]  /*fe10*/  IMAD.MOV.U32 R3, RZ, RZ, R15 ;  /* 0x000000ffff037224 */ /* 0x000fd800078e000f */
[----:B------:R-:W-:Y:S05]  /*fe20*/  @!P0 BRA `(.L_x_312) ;  /* 0x0000000000288947 */ /* 0x000fea0003800000 */
[----:B------:R-:W-:Y:S02]  /*fe30*/  ULDC UR10, c[0x0][0x634] ;  /* 0x00018d00000a7ab9 */ /* 0x000fe40000000800 */
[----:B------:R-:W-:-:S05]  /*fe40*/  IADD3 R7, P0, R12, UR10, RZ ;  /* 0x0000000a0c077c10 */ /* 0x000fca000ff1e0ff */
[----:B------:R-:W-:-:S04]  /*fe50*/  IMAD.X R13, RZ, RZ, R15, P0 ;  /* 0x000000ffff0d7224 */ /* 0x000fc800000e060f */
[----:B------:R-:W-:-:S04]  /*fe60*/  IMAD.WIDE.U32 R4, R13, UR8, RZ ;  /* 0x000000080d047c25 */ /* 0x000fc8000f8e00ff */
[----:B------:R-:W-:-:S04]  /*fe70*/  IMAD.WIDE.U32 R4, P0, R7, UR9, R4 ;  /* 0x0000000907047c25 */ /* 0x000fc8000f800004 */
[----:B------:R-:W-:-:S04]  /*fe80*/  IMAD.WIDE.U32 R6, R7, UR8, RZ ;  /* 0x0000000807067c25 */ /* 0x000fc8000f8e00ff */
[----:B------:R-:W-:Y:S01]  /*fe90*/  IMAD.X R3, RZ, RZ, RZ, P0 ;  /* 0x000000ffff037224 */ /* 0x000fe200000e06ff */
[----:B------:R-:W-:Y:S01]  /*fea0*/  IADD3 RZ, P0, R7, R4, RZ ;  /* 0x0000000407ff7210 */ /* 0x000fe20007f1e0ff */
[----:B------:R-:W-:-:S04]  /*feb0*/  IMAD.MOV.U32 R2, RZ, RZ, R5 ;  /* 0x000000ffff027224 */ /* 0x000fc800078e0005 */
[----:B------:R-:W-:-:S08]  /*fec0*/  IMAD.WIDE.U32.X R2, R13, UR9, R2, P0 ;  /* 0x000000090d027c25 */ /* 0x000fd000080e0402 */
.L_x_312:
[--C-:B------:R-:W-:Y:S01]  /*fed0*/  SHF.R.U64 R6, R2, UR11, R3.reuse ;  /* 0x0000000b02067c19 */ /* 0x100fe20008001203 */
[----:B------:R-:W-:Y:S01]  /*fee0*/  ULDC.64 UR8, c[0x0][0x620] ;  /* 0x0001880000087ab9 */ /* 0x000fe20000000a00 */
[----:B------:R-:W-:Y:S01]  /*fef0*/  SHF.R.U32.HI R2, RZ, UR11, R3 ;  /* 0x0000000bff027c19 */ /* 0x000fe20008011603 */
[----:B------:R-:W-:Y:S01]  /*ff00*/  IMAD.MOV.U32 R3, RZ, RZ, R15 ;  /* 0x000000ffff037224 */ /* 0x000fe200078e000f */
[----:B------:R-:W-:Y:S01]  /*ff10*/  IADD3 R5, P0, RZ, -R6, RZ ;  /* 0x80000006ff057210 */ /* 0x000fe20007f1e0ff */
[----:B------:R-:W2:Y:S01]  /*ff20*/  LDC R16, c[0x0][0x144] ;  /* 0x00005100ff107b82 */ /* 0x000ea20000000800 */
[----:B0-----:R-:W-:Y:S01]  /*ff30*/  I2FP.F32.U32 R7, R11 ;  /* 0x0000000b00077245 */ /* 0x001fe20000201000 */
[----:B------:R-:W-:Y:S01]  /*ff40*/  ULDC.64 UR14, c[0x0][0x640] ;  /* 0x00019000000e7ab9 */ /* 0x000fe20000000a00 */
[----:B------:R-:W-:Y:S01]  /*ff50*/  ULDC UR10, c[0x0][0x608] ;  /* 0x00018200000a7ab9 */ /* 0x000fe20000000800 */
[----:B------:R-:W-:Y:S01]  /*ff60*/  IMAD.X R2, RZ, RZ, ~R2, P0 ;  /* 0x000000ffff027224 */ /* 0x000fe200000e0e02 */
[----:B------:R-:W-:-:S03]  /*ff70*/  ISETP.NE.U32.AND P0, PT, RZ, UR14, PT ;  /* 0x0000000eff007c0c */ /* 0x000fc6000bf05070 */
[----:B------:R-:W-:Y:S01]  /*ff80*/  IMAD R4, R2, UR8, RZ ;  /* 0x0000000802047c24 */ /* 0x000fe2000f8e02ff */
[----:B------:R-:W0:Y:S01]  /*ff90*/  LDC R13, c[0x0][0x148] ;  /* 0x00005200ff0d7b82 */ /* 0x000e220000000800 */
[----:B------:R-:W-:Y:S01]  /*ffa0*/  IMAD.MOV.U32 R2, RZ, RZ, R12 ;  /* 0x000000ffff027224 */ /* 0x000fe200078e000c */
[----:B------:R-:W-:-:S03]  /*ffb0*/  ISETP.NE.AND.EX P0, PT, RZ, UR15, PT, P0 ;  /* 0x0000000fff007c0c */ /* 0x000fc6000bf05300 */
[----:B------:R-:W-:Y:S01]  /*ffc0*/  IMAD.WIDE.U32 R2, R5, UR8, R2 ;  /* 0x0000000805027c25 */ /* 0x000fe2000f8e0002 */
[----:B------:R-:W-:-:S03]  /*ffd0*/  ULDC UR8, c[0x0][0x150] ;  /* 0x0000540000087ab9 */ /* 0x000fc60000000800 */
[----:B------:R-:W-:Y:S02]  /*ffe0*/  IMAD R5, R5, UR9, R4 ;  /* 0x0000000905057c24 */ /* 0x000fe4000f8e0204 */
[----:B------:R-:W-:Y:S01]  /*fff0*/  FMUL R4, R7, UR8 ;  /* 0x0000000807047c20 */ /* 0x000fe20008400000 */
[----:B------:R-:W-:Y:S01]  /*10000*/  ULDC UR8, c[0x0][0x618] ;  /* 0x0001860000087ab9 */ /* 0x000fe20000000800 */
[----:B------:R-:W-:Y:S01]  /*10010*/  ULDC UR9, c[0x0][0x154] ;  /* 0x0000550000097ab9 */ /* 0x000fe20000000800 */
[----:B------:R-:W-:-:S03]  /*10020*/  IMAD.IADD R3, R3, 0x1, R5 ;  /* 0x0000000103037824 */ /* 0x000fc600078e0205 */
[----:B------:R-:W3:Y:S02]  /*10030*/  F2I.U32.TRUNC.NTZ R4, R4 ;  /* 0x0000000400047305 */ /* 0x000ee4000020f000 */
[----:B------:R-:W-:Y:S02]  /*10040*/  SHF.R.U64 R7, R2, UR8, R3 ;  /* 0x0000000802077c19 */ /* 0x000fe40008001203 */
[----:B-1----:R-:W-:-:S05]  /*10050*/  I2FP.F32.U32 R2, R10 ;  /* 0x0000000a00027245 */ /* 0x002fca0000201000 */
[----:B------:R-:W-:Y:S01]  /*10060*/  FMUL R5, R2, UR9 ;  /* 0x0000000902057c20 */ /* 0x000fe20008400000 */
[----:B------:R-:W-:Y:S01]  /*10070*/  SHF.R.U32.HI R2, RZ, UR8, R3 ;  /* 0x00000008ff027c19 */ /* 0x000fe20008011603 */
[----:B------:R-:W-:Y:S02]  /*10080*/  ULDC UR8, c[0x0][0x658] ;  /* 0x0001960000087ab9 */ /* 0x000fe40000000800 */
[----:B------:R1:W4:Y:S01]  /*10090*/  F2I.U32.TRUNC.NTZ R15, R5 ;  /* 0x00000005000f7305 */ /* 0x000322000020f000 */
[--C-:B------:R-:W-:Y:S02]  /*100a0*/  SHF.R.U64 R14, R7, UR10, R2.reuse ;  /* 0x0000000a070e7c19 */ /* 0x100fe40008001202 */
[----:B------:R-:W-:Y:S01]  /*100b0*/  SHF.R.U32.HI R3, RZ, UR10, R2 ;  /* 0x0000000aff037c19 */ /* 0x000fe20008011602 */
[----:B---3--:R-:W-:-:S03]  /*100c0*/  IMAD.MOV R2, RZ, RZ, -R4 ;  /* 0x000000ffff027224 */ /* 0x008fc600078e0a04 */
[----:B------:R-:W-:Y:S01]  /*100d0*/  SHF.R.U64 R12, R14, UR8, R3 ;  /* 0x000000080e0c7c19 */ /* 0x000fe20008001203 */
[----:B--2---:R-:W-:Y:S01]  /*100e0*/  IMAD R17, R16, R2, R11 ;  /* 0x0000000210117224 */ /* 0x004fe200078e020b */
[----:B------:R-:W-:-:S03]  /*100f0*/  SHF.R.U32.HI R4, RZ, UR8, R3 ;  /* 0x00000008ff047c19 */ /* 0x000fc60008011603 */
[----:B------:R-:W-:Y:S02]  /*10100*/  IMAD.MOV.U32 R2, RZ, RZ, R12 ;  /* 0x000000ffff027224 */ /* 0x000fe400078e000c */
[----:B------:R-:W-:Y:S01]  /*10110*/  IMAD.MOV.U32 R3, RZ, RZ, R4 ;  /* 0x000000ffff037224 */ /* 0x000fe200078e0004 */
[----:B-1--4-:R-:W-:Y:S06]  /*10120*/  @!P0 BRA `(.L_x_313) ;  /* 0x0000000000288947 */ /* 0x012fec0003800000 */
[----:B------:R-:W-:Y:S02]  /*10130*/  ULDC UR8, c[0x0][0x64c] ;  /* 0x0001930000087ab9 */ /* 0x000fe40000000800 */
[----:B------:R-:W-:-:S05]  /*10140*/  IADD3 R3, P0, R12, UR8, RZ ;  /* 0x000000080c037c10 */ /* 0x000fca000ff1e0ff */
[----:B------:R-:W-:-:S04]  /*10150*/  IMAD.X R11, RZ, RZ, R4, P0 ;  /* 0x000000ffff0b7224 */ /* 0x000fc800000e0604 */
[----:B------:R-:W-:-:S04]  /*10160*/  IMAD.WIDE.U32 R4, R11, UR14, RZ ;  /* 0x0000000e0b047c25 */ /* 0x000fc8000f8e00ff */
[----:B------:R-:W-:-:S04]  /*10170*/  IMAD.WIDE.U32 R4, P0, R3, UR15, R4 ;  /* 0x0000000f03047c25 */ /* 0x000fc8000f800004 */
[----:B------:R-:W-:-:S04]  /*10180*/  IMAD.WIDE.U32 R2, R3, UR14, RZ ;  /* 0x0000000e03027c25 */ /* 0x000fc8000f8e00ff */
[----:B------:R-:W-:Y:S01]  /*10190*/  IMAD.MOV.U32 R2, RZ, RZ, R5 ;  /* 0x000000ffff027224 */ /* 0x000fe200078e0005 */
[----:B------:R-:W-:Y:S01]  /*101a0*/  IADD3 RZ, P1, R3, R4, RZ ;  /* 0x0000000403ff7210 */ /* 0x000fe20007f3e0ff */
[----:B------:R-:W-:-:S04]  /*101b0*/  IMAD.X R3, RZ, RZ, RZ, P0 ;  /* 0x000000ffff037224 */ /* 0x000fc800000e06ff */
[----:B------:R-:W-:-:S08]  /*101c0*/  IMAD.WIDE.U32.X R2, R11, UR15, R2, P1 ;  /* 0x0000000f0b027c25 */ /* 0x000fd000088e0402 */
.L_x_313:
[----:B------:R-:W-:Y:S01]  /*101d0*/  ULDC UR8, c[0x0][0x648] ;  /* 0x0001920000087ab9 */ /* 0x000fe20000000800 */
[----:B------:R-:W-:Y:S01]  /*101e0*/  IMAD.MOV R15, RZ, RZ, -R15 ;  /* 0x000000ffff0f7224 */ /* 0x000fe200078e0a0f */
[----:B------:R-:W-:Y:S01]  /*101f0*/  SHF.R.U64 R3, R2, UR8, R3 ;  /* 0x0000000802037c19 */ /* 0x000fe20008001203 */
[----:B------:R-:W-:Y:S01]  /*10200*/  ULDC UR8, c[0x0][0x638] ;  /* 0x00018e0000087ab9 */ /* 0x000fe20000000800 */
[----:B------:R-:W-:Y:S01]  /*10210*/  LOP3.LUT R2, R14, UR18, RZ, 0xc0, !PT ;  /* 0x000000120e027c12 */ /* 0x000fe2000f8ec0ff */
[----:B0-----:R-:W-:Y:S01]  /*10220*/  @P4 IMAD R17, R13, R15, R10 ;  /* 0x0000000f0d114224 */ /* 0x001fe200078e020a */
[----:B------:R-:W-:Y:S01]  /*10230*/  LOP3.LUT R7, R7, UR4, RZ, 0xc0, !PT ;  /* 0x0000000407077c12 */ /* 0x000fe2000f8ec0ff */
[----:B------:R-:W-:Y:S01]  /*10240*/  IMAD.MOV R5, RZ, RZ, -R3 ;  /* 0x000000ffff057224 */ /* 0x000fe200078e0a03 */
[----:B------:R-:W-:Y:S01]  /*10250*/  ULDC UR9, c[0x0][0x610] ;  /* 0x0001840000097ab9 */ /* 0x000fe20000000800 */
[----:B------:R-:W-:Y:S02]  /*10260*/  IMAD R2, R3, UR5, R2 ;  /* 0x0000000503027c24 */ /* 0x000fe4000f8e0202 */
[----:B------:R-:W-:Y:S01]  /*10270*/  IMAD R12, R5, UR8, R12 ;  /* 0x00000008050c7c24 */ /* 0x000fe2000f8e020c */
[----:B------:R-:W-:Y:S01]  /*10280*/  ULDC UR8, c[0x0][0x600] ;  /* 0x0001800000087ab9 */ /* 0x000fe20000000800 */
[----:B------:R-:W-:-:S02]  /*10290*/  IMAD R5, R2, UR9, R17 ;  /* 0x0000000902057c24 */ /* 0x000fc4000f8e0211 */
[----:B------:R-:W-:Y:S02]  /*102a0*/  IMAD R12, R12, UR8, R7 ;  /* 0x000000080c0c7c24 */ /* 0x000fe4000f8e0207 */
[----:B------:R-:W-:-:S03]  /*102b0*/  IMAD.MOV.U32 R2, RZ, RZ, 0x1 ;  /* 0x00000001ff027424 */ /* 0x000fc600078e00ff */
[----:B------:R-:W-:Y:S02]  /*102c0*/  SEL R7, R12, R5, !P4 ;  /* 0x000000050c077207 */ /* 0x000fe40006000000 */
[----:B------:R-:W-:-:S07]  /*102d0*/  SEL R5, R5, R12, !P4 ;  /* 0x0000000c05057207 */ /* 0x000fce0006000000 */
.L_x_311:
[----:B------:R-:W-:Y:S05]  /*102e0*/  BSYNC B1 ;  /* 0x0000000000017941 */ /* 0x000fea0003800000 */
.L_x_310:
[----:B------:R-:W-:-:S13]  /*102f0*/  LOP3.LUT P0, RZ, R2, 0xff, RZ, 0xc0, !PT ;  /* 0x000000ff02ff7812 */ /* 0x000fda000780c0ff */
[----:B------:R-:W-:Y:S05]  /*10300*/  @P0 BRA `(.L_x_314) ;  /* 0xfffffff400180947 */ /* 0x000fea000383ffff */
[----:B------:R-:W-:Y:S05]  /*10310*/  BSYNC B0 ;  /* 0x0000000000007941 */ /* 0x000fea0003800000 */
.L_x_303:
[----:B------:R-:W-:-:S03]  /*10320*/  UMOV UR8, 0xffffffff ;  /* 0xffffffff00087882 */ /* 0x000fc60000000000 */
[----:B------:R-:W-:Y:S05]  /*10330*/  BRA.DIV UR8, `(.L_x_315) ;  /* 0x00000006084c7947 */ /* 0x000fea000b800000 */
[----:B------:R-:W-:-:S13]  /*10340*/  ELECT P0, URZ, PT ;  /* 0x00000000003f782f */ /* 0x000fda0003800000 */
.L_x_330:
[----:B------:R-:W-:Y:S04]  /*10350*/  BSSY B0, `(.L_x_316) ;  /* 0x0000035000007945 */ /* 0x000fe80003800000 */
[----:B------:R-:W-:Y:S05]  /*10360*/  @!P0 BRA `(.L_x_317) ;  /* 0x0000000000cc8947 */ /* 0x000fea0003800000 */
[----:B------:R-:W-:-:S04]  /*10370*/  ULOP3.LUT UR8, UR13, 0x2, URZ, 0xfc, !UPT ;  /* 0x000000020d087892 */ /* 0x000fc8000f8efc3f */
[----:B------:R-:W-:-:S06]  /*10380*/  UISETP.NE.AND UP0, UPT, UR8, 0x3, UPT ;  /* 0x000000030800788c */ /* 0x000fcc000bf05270 */
[----:B------:R-:W-:-:S13]  /*10390*/  PLOP3.LUT P0, PT, PT, PT, UP0, 0x80, 0x0 ;  /* 0x000000000000781c */ /* 0x000fda0003f0f008 */
[----:B------:R-:W-:Y:S05]  /*103a0*/  @!P0 BRA `(.L_x_318) ;  /* 0x0000000000048947 */ /* 0x000fea0003800000 */
[----:B------:R-:W-:Y:S01]  /*103b0*/  BPT.TRAP 0x1 ;  /* 0x000000040000795c */ /* 0x000fe20000300000 */
.L_x_318:
[----:B------:R-:W0:Y:S01]  /*103c0*/  S2R R3, SR_CgaCtaId ;  /* 0x0000000000037919 */ /* 0x000e220000008800 */
[----:B------:R-:W-:-:S04]  /*103d0*/  MOV R2, 0x400 ;  /* 0x0000040000027802 */ /* 0x000fc80000000f00 */
[----:B0-----:R-:W-:Y:S02]  /*103e0*/  LEA R3, R3, R2, 0x18 ;  /* 0x0000000203037211 */ /* 0x001fe400078ec0ff */
[----:B------:R-:W-:-:S03]  /*103f0*/  SHF.L.U32 R2, R0, 0x1f, RZ ;  /* 0x0000001f00027819 */ /* 0x000fc600000006ff */
[----:B------:R-:W-:-:S04]  /*10400*/  VIADD R3, R3, 0x28 ;  /* 0x0000002803037836 */ /* 0x000fc80000000000 */
[C---:B------:R-:W-:Y:S02]  /*10410*/  IMAD R7, R8.reuse, 0x8, R3 ;  /* 0x0000000808077824 */ /* 0x040fe400078e0203 */
[----:B------:R-:W-:Y:S02]  /*10420*/  VIADD R8, R8, 0x1 ;  /* 0x0000000108087836 */ /* 0x000fe40000000000 */
[----:B------:R-:W0:Y:S03]  /*10430*/  SYNCS.PHASECHK.TRANS64.TRYWAIT P0, [R7+URZ], R2 ;  /* 0x00000002070075a7 */ /* 0x000e26000800017f */
[----:B------:R-:W-:-:S04]  /*10440*/  ISETP.NE.AND P1, PT, R8, 0x5, PT ;  /* 0x000000050800780c */ /* 0x000fc80003f25270 */
[----:B------:R-:W-:Y:S02]  /*10450*/  SEL R5, RZ, 0x1, P1 ;  /* 0x00000001ff057807 */ /* 0x000fe40000800000 */
[----:B------:R-:W-:Y:S02]  /*10460*/  SEL R8, R8, RZ, P1 ;  /* 0x000000ff08087207 */ /* 0x000fe40000800000 */
[----:B------:R-:W-:-:S03]  /*10470*/  LOP3.LUT R5, R0, R5, RZ, 0x3c, !PT ;  /* 0x0000000500057212 */ /* 0x000fc600078e3cff */
[----:B------:R-:W-:Y:S01]  /*10480*/  IMAD R9, R8, 0x8, R3 ;  /* 0x0000000808097824 */ /* 0x000fe200078e0203 */
[----:B------:R-:W-:Y:S01]  /*10490*/  SHF.L.U32 R4, R5, 0x1f, RZ ;  /* 0x0000001f05047819 */ /* 0x000fe200000006ff */
[----:B0-----:R-:W-:Y:S06]  /*104a0*/  @!P0 BRA `(.L_x_319) ;  /* 0x0000000400108947 */ /* 0x001fec0003800000 */
.L_x_331:
[----:B------:R-:W1:Y:S01]  /*104b0*/  SYNCS.PHASECHK.TRANS64.TRYWAIT P0, [R9+URZ], R4 ;  /* 0x00000004090075a7 */ /* 0x000e62000800017f */
[----:B------:R-:W-:-:S05]  /*104c0*/  VIADD R0, R8, 0x1 ;  /* 0x0000000108007836 */ /* 0x000fca0000000000 */
[----:B------:R-:W-:-:S04]  /*104d0*/  ISETP.NE.AND P1, PT, R0, 0x5, PT ;  /* 0x000000050000780c */ /* 0x000fc80003f25270 */
[----:B0-----:R-:W-:Y:S02]  /*104e0*/  SEL R2, RZ, 0x1, P1 ;  /* 0x00000001ff027807 */ /* 0x001fe40000800000 */
[----:B------:R-:W-:Y:S02]  /*104f0*/  SEL R0, R0, RZ, P1 ;  /* 0x000000ff00007207 */ /* 0x000fe40000800000 */
[----:B------:R-:W-:-:S03]  /*10500*/  LOP3.LUT R7, R5, R2, RZ, 0x3c, !PT ;  /* 0x0000000205077212 */ /* 0x000fc600078e3cff */
[----:B------:R-:W-:Y:S01]  /*10510*/  IMAD R6, R0, 0x8, R3 ;  /* 0x0000000800067824 */ /* 0x000fe200078e0203 */
[----:B------:R-:W-:Y:S01]  /*10520*/  SHF.L.U32 R5, R7, 0x1f, RZ ;  /* 0x0000001f07057819 */ /* 0x000fe200000006ff */
[----:B-1----:R-:W-:Y:S06]  /*10530*/  @!P0 BRA `(.L_x_320) ;  /* 0x0000000400008947 */ /* 0x002fec0003800000 */
.L_x_332:
[----:B------:R-:W1:Y:S01]  /*10540*/  SYNCS.PHASECHK.TRANS64.TRYWAIT P0, [R6+URZ], R5 ;  /* 0x00000005060075a7 */ /* 0x000e62000800017f */
[----:B------:R-:W-:-:S05]  /*10550*/  VIADD R0, R0, 0x1 ;  /* 0x0000000100007836 */ /* 0x000fca0000000000 */
[----:B------:R-:W-:-:S04]  /*10560*/  ISETP.NE.AND P1, PT, R0, 0x5, PT ;  /* 0x000000050000780c */ /* 0x000fc80003f25270 */
[----:B------:R-:W-:Y:S02]  /*10570*/  SEL R2, RZ, 0x1, P1 ;  /* 0x00000001ff027807 */ /* 0x000fe40000800000 */
[----:B------:R-:W-:Y:S02]  /*10580*/  SEL R0, R0, RZ, P1 ;  /* 0x000000ff00007207 */ /* 0x000fe40000800000 */
[----:B------:R-:W-:-:S03]  /*10590*/  LOP3.LUT R7, R7, R2, RZ, 0x3c, !PT ;  /* 0x0000000207077212 */ /* 0x000fc600078e3cff */
[----:B0-----:R-:W-:Y:S01]  /*105a0*/  IMAD R9, R0, 0x8, R3 ;  /* 0x0000000800097824 */ /* 0x001fe200078e0203 */
[----:B------:R-:W-:Y:S01]  /*105b0*/  SHF.L.U32 R4, R7, 0x1f, RZ ;  /* 0x0000001f07047819 */ /* 0x000fe200000006ff */
[----:B-1----:R-:W-:Y:S06]  /*105c0*/  @!P0 BRA `(.L_x_321) ;  /* 0x0000000000f08947 */ /* 0x002fec0003800000 */
.L_x_333:
[----:B------:R-:W1:Y:S01]  /*105d0*/  SYNCS.PHASECHK.TRANS64.TRYWAIT P0, [R9+URZ], R4 ;  /* 0x00000004090075a7 */ /* 0x000e62000800017f */
[----:B------:R-:W-:-:S05]  /*105e0*/  VIADD R0, R0, 0x1 ;  /* 0x0000000100007836 */ /* 0x000fca0000000000 */
[----:B------:R-:W-:-:S04]  /*105f0*/  ISETP.NE.AND P1, PT, R0, 0x5, PT ;  /* 0x000000050000780c */ /* 0x000fc80003f25270 */
[----:B------:R-:W-:Y:S02]  /*10600*/  SEL R2, RZ, 0x1, P1 ;  /* 0x00000001ff027807 */ /* 0x000fe40000800000 */
[----:B------:R-:W-:Y:S02]  /*10610*/  SEL R0, R0, RZ, P1 ;  /* 0x000000ff00007207 */ /* 0x000fe40000800000 */
[----:B------:R-:W-:Y:S01]  /*10620*/  LOP3.LUT R2, R7, R2, RZ, 0x3c, !PT ;  /* 0x0000000207027212 */ /* 0x000fe200078e3cff */
[----:B-1----:R-:W-:Y:S06]  /*10630*/  @!P0 BRA `(.L_x_322) ;  /* 0x0000000000e88947 */ /* 0x002fec0003800000 */
.L_x_334:
[----:B------:R-:W-:Y:S01]  /*10640*/  IMAD R3, R0, 0x8, R3 ;  /* 0x0000000800037824 */ /* 0x000fe200078e0203 */
[----:B------:R-:W-:-:S07]  /*10650*/  SHF.L.U32 R0, R2, 0x1f, RZ ;  /* 0x0000001f02007819 */ /* 0x000fce00000006ff */
.L_x_323:
[----:B--2---:R2:W3:Y:S02]  /*10660*/  SYNCS.PHASECHK.TRANS64.TRYWAIT P0, [R3+URZ], R0 ;  /* 0x00000000030075a7 */ /* 0x0044e4000800017f */
[----:B---3--:R-:W-:Y:S05]  /*10670*/  @!P0 NANOSLEEP.SYNCS 0x989680 ;  /* 0x009896800000895d */ /* 0x008fea0003900000 */
[----:B------:R-:W3:Y:S02]  /*10680*/  @!P0 SYNCS.PHASECHK.TRANS64 P0, [R3+URZ], R0 ;  /* 0x00000000030085a7 */ /* 0x000ee4000800007f */
[----:B---3--:R-:W-:Y:S05]  /*10690*/  @!P0 BRA `(.L_x_323) ;  /* 0xfffffffc00f08947 */ /* 0x008fea000383ffff */
.L_x_317:
[----:B------:R-:W-:Y:S05]  /*106a0*/  BSYNC B0 ;  /* 0x0000000000007941 */ /* 0x000fea0003800000 */
.L_x_316:
[----:B------:R-:W-:Y:S05]  /*106b0*/  EXIT ;  /* 0x000000000000794d */ /* 0x000fea0003800000 */
.L_x_21:
[----:B-1----:R-:W-:-:S04]  /*106c0*/  IMAD.U32 R3, RZ, RZ, UR6 ;  /* 0x00000006ff037e24 */ /* 0x002fc8000f8e00ff */
[----:B------:R1:W2:Y:S03]  /*106d0*/  SYNCS.PHASECHK.TRANS64.TRYWAIT P0, [R3+URZ], R0 ;  /* 0x00000000030075a7 */ /* 0x0002a6000800017f */
[----:B--2---:R-:W-:Y:S05]  /*106e0*/  @!P0 NANOSLEEP.SYNCS 0x989680 ;  /* 0x009896800000895d */ /* 0x004fea0003900000 */
[----:B------:R-:W2:Y:S02]  /*106f0*/  @!P0 SYNCS.PHASECHK.TRANS64 P0, [R3+URZ], R0 ;  /* 0x00000000030085a7 */ /* 0x000ea4000800007f */
[----:B--2---:R-:W-:Y:S05]  /*10700*/  @!P0 BRA `(.L_x_21) ;  /* 0xfffffffc00ec8947 */ /* 0x004fea000383ffff */
[----:B------:R-:W-:Y:S05]  /*10710*/  BRA `(.L_x_20) ;  /* 0xffffff1400cc7947 */ /* 0x000fea000383ffff */
.L_x_27:
[----:B-----5:R1:W-:Y:S02]  /*10720*/  STL [R1+0x90], R0 ;  /* 0x0000900001007387 */ /* 0x0203e40000100800 */
[----:B-1----:R-:W-:-:S04]  /*10730*/  IMAD.U32 R0, RZ, RZ, UR16 ;  /* 0x00000010ff007e24 */ /* 0x002fc8000f8e00ff */
[----:B------:R1:W2:Y:S03]  /*10740*/  SYNCS.PHASECHK.TRANS64.TRYWAIT P0, [R0+URZ], R229 ;  /* 0x000000e5000075a7 */ /* 0x0002a6000800017f */
[----:B--2---:R-:W-:Y:S05]  /*10750*/  @!P0 NANOSLEEP.SYNCS 0x989680 ;  /* 0x009896800000895d */ /* 0x004fea0003900000 */
[----:B------:R1:W2:Y:S02]  /*10760*/  @!P0 SYNCS.PHASECHK.TRANS64 P0, [R0+URZ], R229 ;  /* 0x000000e5000085a7 */ /* 0x0002a4000800007f */
[----:B-1----:R1:W5:Y:S02]  /*10770*/  LDL.LU R0, [R1+0x90] ;  /* 0x0000900001007983 */ /* 0x0023640000300800 */
[----:B-12---:R-:W-:Y:S05]  /*10780*/  @!P0 BRA `(.L_x_27) ;  /* 0xfffffffc00e48947 */ /* 0x006fea000383ffff */
[----:B------:R-:W-:Y:S05]  /*10790*/  BRA `(.L_x_26) ;  /* 0xffffff2800607947 */ /* 0x000fea000383ffff */
.L_x_304:
[----:B------:R-:W-:Y:S01]  /*107a0*/  BSSY B1, `(.L_x_324) ;  /* 0x0000006000017945 */ /* 0x000fe20003800000 */
[----:B------:R-:W-:-:S07]  /*107b0*/  IMAD.MOV.U32 R2, RZ, RZ, -0x1 ;  /* 0xffffffffff027424 */ /* 0x000fce00078e00ff */
[----:B------:R-:W-:Y:S05]  /*107c0*/  WARPSYNC.COLLECTIVE R2, `(.L_x_325) ;  /* 0x00000000020c7348 */ /* 0x000fea0003c00000 */
[----:B------:R-:W-:Y:S02]  /*107d0*/  ELECT P0, UR62, PT ;  /* 0x00000000003e782f */ /* 0x000fe40003800000 */
[----:B------:R-:W-:Y:S01]  /*107e0*/  MOV R2, UR62 ;  /* 0x0000003e00027c02 */ /* 0x000fe20008000f00 */
[----:B------:R-:W-:Y:S10]  /*107f0*/  ENDCOLLECTIVE ;  /* 0x000000000000791b */ /* 0x000ff40003800000 */
.L_x_325:
[----:B------:R-:W-:Y:S05]  /*10800*/  BSYNC B1 ;  /* 0x0000000000017941 */ /* 0x000fea0003800000 */
.L_x_324:
[----:B------:R-:W-:Y:S05]  /*10810*/  BRA `(.L_x_326) ;  /* 0xffffffec00e07947 */ /* 0x000fea000383ffff */
.L_x_307:
[----:B0-----:R0:W2:Y:S02]  /*10820*/  SYNCS.PHASECHK.TRANS64.TRYWAIT P0, [R11+URZ+0x28], R4 ;  /* 0x000028040b0075a7 */ /* 0x0010a4000800017f */
[----:B--2---:R-:W-:Y:S05]  /*10830*/  @!P0 NANOSLEEP.SYNCS 0x989680 ;  /* 0x009896800000895d */ /* 0x004fea0003900000 */
[----:B------:R-:W2:Y:S02]  /*10840*/  @!P0 SYNCS.PHASECHK.TRANS64 P0, [R11+URZ+0x28], R4 ;  /* 0x000028040b0085a7 */ /* 0x000ea4000800007f */
[----:B--2---:R-:W-:Y:S05]  /*10850*/  @!P0 BRA `(.L_x_307) ;  /* 0xfffffffc00f08947 */ /* 0x004fea000383ffff */
[----:B------:R-:W-:Y:S05]  /*10860*/  BRA `(.L_x_327) ;  /* 0xfffffff000207947 */ /* 0x000fea000383ffff */
.L_x_315:
[----:B------:R-:W-:Y:S01]  /*10870*/  BSSY B0, `(.L_x_328) ;  /* 0x0000006000007945 */ /* 0x000fe20003800000 */
[----:B------:R-:W-:-:S07]  /*10880*/  IMAD.MOV.U32 R2, RZ, RZ, -0x1 ;  /* 0xffffffffff027424 */ /* 0x000fce00078e00ff */
[----:B------:R-:W-:Y:S05]  /*10890*/  WARPSYNC.COLLECTIVE R2, `(.L_x_329) ;  /* 0x00000000020c7348 */ /* 0x000fea0003c00000 */
[----:B------:R-:W-:Y:S02]  /*108a0*/  ELECT P0, UR62, PT ;  /* 0x00000000003e782f */ /* 0x000fe40003800000 */
[----:B------:R-:W-:Y:S01]  /*108b0*/  MOV R2, UR62 ;  /* 0x0000003e00027c02 */ /* 0x000fe20008000f00 */
[----:B------:R-:W-:Y:S10]  /*108c0*/  ENDCOLLECTIVE ;  /* 0x000000000000791b */ /* 0x000ff40003800000 */
.L_x_329:
[----:B------:R-:W-:Y:S05]  /*108d0*/  BSYNC B0 ;  /* 0x0000000000007941 */ /* 0x000fea0003800000 */
.L_x_328:
[----:B------:R-:W-:Y:S05]  /*108e0*/  BRA `(.L_x_330) ;  /* 0xfffffff800987947 */ /* 0x000fea000383ffff */
.L_x_319:
[----:B0-----:R0:W1:Y:S02]  /*108f0*/  SYNCS.PHASECHK.TRANS64.TRYWAIT P0, [R7+URZ], R2 ;  /* 0x00000002070075a7 */ /* 0x001064000800017f */
[----:B-1----:R-:W-:Y:S05]  /*10900*/  @!P0 NANOSLEEP.SYNCS 0x989680 ;  /* 0x009896800000895d */ /* 0x002fea0003900000 */
[----:B------:R-:W1:Y:S02]  /*10910*/  @!P0 SYNCS.PHASECHK.TRANS64 P0, [R7+URZ], R2 ;  /* 0x00000002070085a7 */ /* 0x000e64000800007f */
[----:B-1----:R-:W-:Y:S05]  /*10920*/  @!P0 BRA `(.L_x_319) ;  /* 0xfffffffc00f08947 */ /* 0x002fea000383ffff */
[----:B------:R-:W-:Y:S05]  /*10930*/  BRA `(.L_x_331) ;  /* 0xfffffff800dc7947 */ /* 0x000fea000383ffff */
.L_x_320:
[----:B0-----:R0:W1:Y:S02]  /*10940*/  SYNCS.PHASECHK.TRANS64.TRYWAIT P0, [R9+URZ], R4 ;  /* 0x00000004090075a7 */ /* 0x001064000800017f */
[----:B-1----:R-:W-:Y:S05]  /*10950*/  @!P0 NANOSLEEP.SYNCS 0x989680 ;  /* 0x009896800000895d */ /* 0x002fea0003900000 */
[----:B------:R-:W1:Y:S02]  /*10960*/  @!P0 SYNCS.PHASECHK.TRANS64 P0, [R9+URZ], R4 ;  /* 0x00000004090085a7 */ /* 0x000e64000800007f */
[----:B-1----:R-:W-:Y:S05]  /*10970*/  @!P0 BRA `(.L_x_320) ;  /* 0xfffffffc00f08947 */ /* 0x002fea000383ffff */
[----:B------:R-:W-:Y:S05]  /*10980*/  BRA `(.L_x_332) ;  /* 0xfffffff800ec7947 */ /* 0x000fea000383ffff */
.L_x_321:
[----:B0-----:R0:W1:Y:S02]  /*10990*/  SYNCS.PHASECHK.TRANS64.TRYWAIT P0, [R6+URZ], R5 ;  /* 0x00000005060075a7 */ /* 0x001064000800017f */
[----:B-1----:R-:W-:Y:S05]  /*109a0*/  @!P0 NANOSLEEP.SYNCS 0x989680 ;  /* 0x009896800000895d */ /* 0x002fea0003900000 */
[----:B------:R-:W1:Y:S02]  /*109b0*/  @!P0 SYNCS.PHASECHK.TRANS64 P0, [R6+URZ], R5 ;  /* 0x00000005060085a7 */ /* 0x000e64000800007f */
[----:B-1----:R-:W-:Y:S05]  /*109c0*/  @!P0 BRA `(.L_x_321) ;  /* 0xfffffffc00f08947 */ /* 0x002fea000383ffff */
[----:B------:R-:W-:Y:S05]  /*109d0*/  BRA `(.L_x_333) ;  /* 0xfffffff800fc7947 */ /* 0x000fea000383ffff */
.L_x_322:
[----:B-1----:R1:W2:Y:S02]  /*109e0*/  SYNCS.PHASECHK.TRANS64.TRYWAIT P0, [R9+URZ], R4 ;  /* 0x00000004090075a7 */ /* 0x0022a4000800017f */
[----:B--2---:R-:W-:Y:S05]  /*109f0*/  @!P0 NANOSLEEP.SYNCS 0x989680 ;  /* 0x009896800000895d */ /* 0x004fea0003900000 */
[----:B------:R-:W2:Y:S02]  /*10a00*/  @!P0 SYNCS.PHASECHK.TRANS64 P0, [R9+URZ], R4 ;  /* 0x00000004090085a7 */ /* 0x000ea4000800007f */
[----:B--2---:R-:W-:Y:S05]  /*10a10*/  @!P0 BRA `(.L_x_322) ;  /* 0xfffffffc00f08947 */ /* 0x004fea000383ffff */
[----:B------:R-:W-:Y:S05]  /*10a20*/  BRA `(.L_x_334) ;  /* 0xfffffffc00047947 */ /* 0x000fea000383ffff */
.L_x_335:
[----:B------:R-:W-:-:S00]  /*10a30*/  BRA `(.L_x_335) ;  /* 0xfffffffc00fc7947 */ /* 0x000fc0000383ffff */
[----:B------:R-:W-:-:S00]  /*10a40*/  NOP ;  /* 0x0000000000007918 */ /* 0x000fc00000000000 */
        /* <DEDUP_REMOVED lines=11> */
.L_x_336:


//--------------------- .nv.shared._ZN7cutlass13device_kernelINS_4gemm6kernel13GemmUniversalIN4cute5tupleIJiiiiEEENS1_10collective13CollectiveMmaINS1_37MainloopSm90TmaGmmaWarpSpecializedFP8ILi5ENS5_IJNS4_1CILi2EEESB_NSA_ILi1EEEEEENS1_35KernelTmaWarpSpecializedCooperativeEEENS5_IJNSA_ILi256EEENSA_ILi128EEENSA_ILi64EEEEEENS_12float_e4m3_tENS5_IJlSC_lEEESK_SL_NS4_8TiledMMAINS4_8MMA_AtomIJNS4_4SM904GMMA31MMA_64x128x32_F32E4M3E4M3_SS_TNILNSP_7ScaleInE1ELSR_1EEEEEENS4_6LayoutINS5_IJSB_SC_SC_EEENS5_IJSC_NSA_ILi0EEESW_EEEEENS5_IJNS4_10UnderscoreESZ_SZ_EEEEENS4_23SM90_TMA_LOAD_MULTICASTENS4_14ComposedLayoutINS4_7SwizzleILi2ELi4ELi3EEENS4_18smem_ptr_flag_bitsILi8EEENSU_INS5_IJNSA_ILi8EEESI_EEENS5_IJSI_SC_EEEEEEEvNS4_8identityES12_S1C_vS1D_EENS_8epilogue10collective6detail29Sm90TmaWarpSpecializedAdapterINS1G_15DefaultEpilogueISK_SL_SL_NS1F_6thread17LinearCombinationISK_Li1EffLNS1K_9ScaleType4KindE0ELNS_15FloatRoundStyleE2ESK_EENS1_15EpilogueDefaultEEEEEvvEEEEvNT_6ParamsE --------------------------
	.section	.nv.shared._ZN7cutlass13device_kernelINS_4gemm6kernel13GemmUniversalIN4cute5tupleIJiiiiEEENS1_10collective13CollectiveMmaINS1_37MainloopSm90TmaGmmaWarpSpecializedFP8ILi5ENS5_IJNS4_1CILi2EEESB_NSA_ILi1EEEEEENS1_35KernelTmaWarpSpecializedCooperativeEEENS5_IJNSA_ILi256EEENSA_ILi128EEENSA_ILi64EEEEEENS_12float_e4m3_tENS5_IJlSC_lEEESK_SL_NS4_8TiledMMAINS4_8MMA_AtomIJNS4_4SM904GMMA31MMA_64x128x32_F32E4M3E4M3_SS_TNILNSP_7ScaleInE1ELSR_1EEEEEENS4_6LayoutINS5_IJSB_SC_SC_EEENS5_IJSC_NSA_ILi0EEESW_EEEEENS5_IJNS4_10UnderscoreESZ_SZ_EEEEENS4_23SM90_TMA_LOAD_MULTICASTENS4_14ComposedLayoutINS4_7SwizzleILi2ELi4ELi3EEENS4_18smem_ptr_flag_bitsILi8EEENSU_INS5_IJNSA_ILi8EEESI_EEENS5_IJSI_SC_EEEEEEEvNS4_8identityES12_S1C_vS1D_EENS_8epilogue10collective6detail29Sm90TmaWarpSpecializedAdapterINS1G_15DefaultEpilogueISK_SL_SL_NS1F_6thread17LinearCombinationISK_Li1EffLNS1K_9ScaleType4KindE0ELNS_15FloatRoundStyleE2ESK_EENS1_15EpilogueDefaultEEEEEvvEEEEvNT_6ParamsE,"aw",@nobits
	.sectionflags	@""
	.align	16
	.zero		1024


//--------------------- .nv.shared.reserved.0     --------------------------
	.section	.nv.shared.reserved.0,"aw",@nobits
	.weak		__nv_reservedSMEM_offset_0_alias
	.size		__nv_reservedSMEM_offset_0_alias, 0, 0
	.other		__nv_reservedSMEM_offset_0_alias,@"STO_CUDA_RESERVED_SHARED STV_DEFAULT"
__nv_reservedSMEM_offset_0_alias:
	.zero		0


//--------------------- .nv.global                --------------------------
	.section	.nv.global,"aw",@nobits
.nv.global:
	.type		_ZN39_INTERNAL_fd381c96_4_k_cu_9a4cc5fb_56224cute1_E,@object
	.size		_ZN39_INTERNAL_fd381c96_4_k_cu_9a4cc5fb_56224cute1_E,(_ZN39_INTERNAL_fd381c96_4_k_cu_9a4cc5fb_56224cuda3std3__45__cpo6cbeginE - _ZN39_INTERNAL_fd381c96_4_k_cu_9a4cc5fb_56224cute1_E)
_ZN39_INTERNAL_fd381c96_4_k_cu_9a4cc5fb_56224cute1_E:
	.zero		1
	.type		_ZN39_INTERNAL_fd381c96_4_k_cu_9a4cc5fb_56224cuda3std3__45__cpo6cbeginE,@object
	.size		_ZN39_INTERNAL_fd381c96_4_k_cu_9a4cc5fb_56224cuda3std3__45__cpo6cbeginE,(_ZN39_INTERNAL_fd381c96_4_k_cu_9a4cc5fb_56224cuda3std3__48in_placeE - _ZN39_INTERNAL_fd381c96_4_k_cu_9a4cc5fb_56224cuda3std3__45__cpo6cbeginE)
_ZN39_INTERNAL_fd381c96_4_k_cu_9a4cc5fb_56224cuda3std3__45__cpo6cbeginE:
	.zero		1
	.type		_ZN39_INTERNAL_fd381c96_4_k_cu_9a4cc5fb_56224cuda3std3__48in_placeE,@object
	.size		_ZN39_INTERNAL_fd381c96_4_k_cu_9a4cc5fb_56224cuda3std3__48in_placeE,(_ZN39_INTERNAL_fd381c96_4_k_cu_9a4cc5fb_56224cuda3std6ranges3__45__cpo9iter_moveE - _ZN39_INTERNAL_fd381c96_4_k_cu_9a4cc5fb_56224cuda3std3__48in_placeE)
_ZN39_INTERNAL_fd381c96_4_k_cu_9a4cc5fb_56224cuda3std3__48in_placeE:
	.zero		1
	.type		_ZN39_INTERNAL_fd381c96_4_k_cu_9a4cc5fb_56224cuda3std6ranges3__45__cpo9iter_moveE,@object
	.size		_ZN39_INTERNAL_fd381c96_4_k_cu_9a4cc5fb_56224cuda3std6ranges3__45__cpo9iter_moveE,(_ZN39_INTERNAL_fd381c96_4_k_cu_9a4cc5fb_56224cuda3std3__45__cpo5beginE - _ZN39_INTERNAL_fd381c96_4_k_cu_9a4cc5fb_56224cuda3std6ranges3__45__cpo9iter_moveE)
_ZN39_INTERNAL_fd381c96_4_k_cu_9a4cc5fb_56224cuda3std6ranges3__45__cpo9iter_moveE:
	.zero		1
	.type		_ZN39_INTERNAL_fd381c96_4_k_cu_9a4cc5fb_56224cuda3std3__45__cpo5beginE,@object
	.size		_ZN39_INTERNAL_fd381c96_4_k_cu_9a4cc5fb_56224cuda3std3__45__cpo5beginE,(_ZN39_INTERNAL_fd381c96_4_k_cu_9a4cc5fb_56224cuda3std3__441_GLOBAL__N__fd381c96_4_k_cu_9a4cc5fb_56226ignoreE - _ZN39_INTERNAL_fd381c96_4_k_cu_9a4cc5fb_56224cuda3std3__45__cpo5beginE)
_ZN39_INTERNAL_fd381c96_4_k_cu_9a4cc5fb_56224cuda3std3__45__cpo5beginE:
	.zero		1
	.type		_ZN39_INTERNAL_fd381c96_4_k_cu_9a4cc5fb_56224cuda3std3__441_GLOBAL__N__fd381c96_4_k_cu_9a4cc5fb_56226ignoreE,@object
	.size		_ZN39_INTERNAL_fd381c96_4_k_cu_9a4cc5fb_56224cuda3std3__441_GLOBAL__N__fd381c96_4_k_cu_9a4cc5fb_56226ignoreE,(_ZN39_INTERNAL_fd381c96_4_k_cu_9a4cc5fb_56224cute7productE - _ZN39_INTERNAL_fd381c96_4_k_cu_9a4cc5fb_56224cuda3std3__441_GLOBAL__N__fd381c96_4_k_cu_9a4cc5fb_56226ignoreE)
_ZN39_INTERNAL_fd381c96_4_k_cu_9a4cc5fb_56224cuda3std3__441_GLOBAL__N__fd381c96_4_k_cu_9a4cc5fb_56226ignoreE:
	.zero		1
	.type		_ZN39_INTERNAL_fd381c96_4_k_cu_9a4cc5fb_56224cute7productE,@object
	.size		_ZN39_INTERNAL_fd381c96_4_k_cu_9a4cc5fb_56224cute7productE,(_ZN39_INTERNAL_fd381c96_4_k_cu_9a4cc5fb_56224cuda3std3__45__cpo3endE - _ZN39_INTERNAL_fd381c96_4_k_cu_9a4cc5fb_56224cute7productE)
_ZN39_INTERNAL_fd381c96_4_k_cu_9a4cc5fb_56224cute7productE:
	.zero		1
	.type		_ZN39_INTERNAL_fd381c96_4_k_cu_9a4cc5fb_56224cuda3std3__45__cpo3endE,@object
	.size		_ZN39_INTERNAL_fd381c96_4_k_cu_9a4cc5fb_56224cuda3std3__45__cpo3endE,(_ZN39_INTERNAL_fd381c96_4_k_cu_9a4cc5fb_56224cuda3std3__419piecewise_constructE - _ZN39_INTERNAL_fd381c96_4_k_cu_9a4cc5fb_56224cuda3std3__45__cpo3endE)
_ZN39_INTERNAL_fd381c96_4_k_cu_9a4cc5fb_56224cuda3std3__45__cpo3endE:
	.zero		1
	.type		_ZN39_INTERNAL_fd381c96_4_k_cu_9a4cc5fb_56224cuda3std3__419piecewise_constructE,@object
	.size		_ZN39_INTERNAL_fd381c96_4_k_cu_9a4cc5fb_56224cuda3std3__419piecewise_constructE,(_ZN39_INTERNAL_fd381c96_4_k_cu_9a4cc5fb_56224cuda3std3__45__cpo4cendE - _ZN39_INTERNAL_fd381c96_4_k_cu_9a4cc5fb_56224cuda3std3__419piecewise_constructE)
_ZN39_INTERNAL_fd381c96_4_k_cu_9a4cc5fb_56224cuda3std3__419piecewise_constructE:
	.zero		1
	.type		_ZN39_INTERNAL_fd381c96_4_k_cu_9a4cc5fb_56224cuda3std3__45__cpo4cendE,@object
	.size		_ZN39_INTERNAL_fd381c96_4_k_cu_9a4cc5fb_56224cuda3std3__45__cpo4cendE,(_ZN39_INTERNAL_fd381c96_4_k_cu_9a4cc5fb_56224cuda3std6ranges3__45__cpo4swapE - _ZN39_INTERNAL_fd381c96_4_k_cu_9a4cc5fb_56224cuda3std3__45__cpo4cendE)
_ZN39_INTERNAL_fd381c96_4_k_cu_9a4cc5fb_56224cuda3std3__45__cpo4cendE:
	.zero		1
	.type		_ZN39_INTERNAL_fd381c96_4_k_cu_9a4cc5fb_56224cuda3std6ranges3__45__cpo4swapE,@object
	.size		_ZN39_INTERNAL_fd381c96_4_k_cu_9a4cc5fb_56224cuda3std6ranges3__45__cpo4swapE,(.L_7 - _ZN39_INTERNAL_fd381c96_4_k_cu_9a4cc5fb_56224cuda3std6ranges3__45__cpo4swapE)
_ZN39_INTERNAL_fd381c96_4_k_cu_9a4cc5fb_56224cuda3std6ranges3__45__cpo4swapE:
	.zero		1
.L_7:


//--------------------- .nv.constant0._ZN7cutlass13device_kernelINS_4gemm6kernel13GemmUniversalIN4cute5tupleIJiiiiEEENS1_10collective13CollectiveMmaINS1_37MainloopSm90TmaGmmaWarpSpecializedFP8ILi5ENS5_IJNS4_1CILi2EEESB_NSA_ILi1EEEEEENS1_35KernelTmaWarpSpecializedCooperativeEEENS5_IJNSA_ILi256EEENSA_ILi128EEENSA_ILi64EEEEEENS_12float_e4m3_tENS5_IJlSC_lEEESK_SL_NS4_8TiledMMAINS4_8MMA_AtomIJNS4_4SM904GMMA31MMA_64x128x32_F32E4M3E4M3_SS_TNILNSP_7ScaleInE1ELSR_1EEEEEENS4_6LayoutINS5_IJSB_SC_SC_EEENS5_IJSC_NSA_ILi0EEESW_EEEEENS5_IJNS4_10UnderscoreESZ_SZ_EEEEENS4_23SM90_TMA_LOAD_MULTICASTENS4_14ComposedLayoutINS4_7SwizzleILi2ELi4ELi3EEENS4_18smem_ptr_flag_bitsILi8EEENSU_INS5_IJNSA_ILi8EEESI_EEENS5_IJSI_SC_EEEEEEEvNS4_8identityES12_S1C_vS1D_EENS_8epilogue10collective6detail29Sm90TmaWarpSpecializedAdapterINS1G_15DefaultEpilogueISK_SL_SL_NS1F_6thread17LinearCombinationISK_Li1EffLNS1K_9ScaleType4KindE0ELNS_15FloatRoundStyleE2ESK_EENS1_15EpilogueDefaultEEEEEvvEEEEvNT_6ParamsE --------------------------
	.section	.nv.constant0._ZN7cutlass13device_kernelINS_4gemm6kernel13GemmUniversalIN4cute5tupleIJiiiiEEENS1_10collective13CollectiveMmaINS1_37MainloopSm90TmaGmmaWarpSpecializedFP8ILi5ENS5_IJNS4_1CILi2EEESB_NSA_ILi1EEEEEENS1_35KernelTmaWarpSpecializedCooperativeEEENS5_IJNSA_ILi256EEENSA_ILi128EEENSA_ILi64EEEEEENS_12float_e4m3_tENS5_IJlSC_lEEESK_SL_NS4_8TiledMMAINS4_8MMA_AtomIJNS4_4SM904GMMA31MMA_64x128x32_F32E4M3E4M3_SS_TNILNSP_7ScaleInE1ELSR_1EEEEEENS4_6LayoutINS5_IJSB_SC_SC_EEENS5_IJSC_NSA_ILi0EEESW_EEEEENS5_IJNS4_10UnderscoreESZ_SZ_EEEEENS4_23SM90_TMA_LOAD_MULTICASTENS4_14ComposedLayoutINS4_7SwizzleILi2ELi4ELi3EEENS4_18smem_ptr_flag_bitsILi8EEENSU_INS5_IJNSA_ILi8EEESI_EEENS5_IJSI_SC_EEEEEEEvNS4_8identityES12_S1C_vS1D_EENS_8epilogue10collective6detail29Sm90TmaWarpSpecializedAdapterINS1G_15DefaultEpilogueISK_SL_SL_NS1F_6thread17LinearCombinationISK_Li1EffLNS1K_9ScaleType4KindE0ELNS_15FloatRoundStyleE2ESK_EENS1_15EpilogueDefaultEEEEEvvEEEEvNT_6ParamsE,"a",@progbits
	.sectionflags	@""
	.align	4
.nv.constant0._ZN7cutlass13device_kernelINS_4gemm6kernel13GemmUniversalIN4cute5tupleIJiiiiEEENS1_10collective13CollectiveMmaINS1_37MainloopSm90TmaGmmaWarpSpecializedFP8ILi5ENS5_IJNS4_1CILi2EEESB_NSA_ILi1EEEEEENS1_35KernelTmaWarpSpecializedCooperativeEEENS5_IJNSA_ILi256EEENSA_ILi128EEENSA_ILi64EEEEEENS_12float_e4m3_tENS5_IJlSC_lEEESK_SL_NS4_8TiledMMAINS4_8MMA_AtomIJNS4_4SM904GMMA31MMA_64x128x32_F32E4M3E4M3_SS_TNILNSP_7ScaleInE1ELSR_1EEEEEENS4_6LayoutINS5_IJSB_SC_SC_EEENS5_IJSC_NSA_ILi0EEESW_EEEEENS5_IJNS4_10UnderscoreESZ_SZ_EEEEENS4_23SM90_TMA_LOAD_MULTICASTENS4_14ComposedLayoutINS4_7SwizzleILi2ELi4ELi3EEENS4_18smem_ptr_flag_bitsILi8EEENSU_INS5_IJNSA_ILi8EEESI_EEENS5_IJSI_SC_EEEEEEEvNS4_8identityES12_S1C_vS1D_EENS_8epilogue10collective6detail29Sm90TmaWarpSpecializedAdapterINS1G_15DefaultEpilogueISK_SL_SL_NS1F_6thread17LinearCombinationISK_Li1EffLNS1K_9ScaleType4KindE0ELNS_15FloatRoundStyleE2ESK_EENS1_15EpilogueDefaultEEEEEvvEEEEvNT_6ParamsE:
	.zero		1664


//--------------------- SYMBOLS --------------------------

	.type		.nv.reservedSmem.offset0,@object
	.size		.nv.reservedSmem.offset0,0x4
